	.target	sm_90a

	.elftype	@"ET_EXEC"


//--------------------- .note.nv.tkinfo           --------------------------
	.section	.note.nv.tkinfo,"",@"SHT_NOTE"
	.sectionflags	@"SHF_NOTE_NV_TKINFO"
	.tkinfo
        /*0018*/ 	.word	0x00000002
        /*0030*/ 	.string	""
        /*0030*/ 	.string	"ptxas"
        /*0030*/ 	.string	"Cuda compilation tools, release 13.0, V13.0.88"
        /*0030*/ 	.string	"Build cuda_13.0.r13.0/compiler.36424714_0"
        /*0030*/ 	.string	"-v  -suppress-debug-info  -lineinfo  -arch sm_90a "



//--------------------- .note.nv.cuinfo           --------------------------
	.section	.note.nv.cuinfo,"",@"SHT_NOTE"
	.sectionflags	@"SHF_NOTE_NV_CUINFO"
        /*0018*/ 	.short	0x0002
        /*001a*/ 	.short	0x005a
        /*001c*/ 	.short	0x0082
	.zero		2


//--------------------- .nv.info                  --------------------------
	.section	.nv.info,"",@"SHT_CUDA_INFO"
	.align	4


	//----- nvinfo : EIATTR_REGCOUNT
	.align		4
        /*0000*/ 	.byte	0x04, 0x2f
        /*0002*/ 	.short	(.L_1 - .L_0)
	.align		4
.L_0:
        /*0004*/ 	.word	index@(matmul_kernel)
        /*0008*/ 	.word	0x000000ff


	//----- nvinfo : EIATTR_FRAME_SIZE
	.align		4
.L_1:
        /*000c*/ 	.byte	0x04, 0x11
        /*000e*/ 	.short	(.L_3 - .L_2)
	.align		4
.L_2:
        /*0010*/ 	.word	index@(matmul_kernel)
        /*0014*/ 	.word	0x00000160


	//----- nvinfo : EIATTR_MIN_STACK_SIZE
	.align		4
.L_3:
        /*0018*/ 	.byte	0x04, 0x12
        /*001a*/ 	.short	(.L_5 - .L_4)
	.align		4
.L_4:
        /*001c*/ 	.word	index@(matmul_kernel)
        /*0020*/ 	.word	0x00000160
.L_5:


//--------------------- .nv.compat                --------------------------
	.section	.nv.compat,"",@"SHT_CUDA_COMPAT_INFO"
	.align	4
        /*0000*/ 	.byte	0x02, 0x09, 0x01, 0x00, 0x02, 0x02, 0x04, 0x00, 0x02, 0x05, 0x05, 0x00, 0x03, 0x07, 0x01, 0x01
        /*0010*/ 	.byte	0x02, 0x03, 0x00, 0x00, 0x02, 0x06, 0x01, 0x00, 0x04, 0x0b, 0x08, 0x00, 0x00, 0x00, 0x00, 0x00
        /*0020*/ 	.byte	0x00, 0x00, 0x00, 0x00


//--------------------- .nv.info.matmul_kernel    --------------------------
	.section	.nv.info.matmul_kernel,"",@"SHT_CUDA_INFO"
	.sectionflags	@""
	.align	4


	//----- nvinfo : EIATTR_CUDA_API_VERSION
	.align		4
        /*0000*/ 	.byte	0x04, 0x37
        /*0002*/ 	.short	(.L_7 - .L_6)
.L_6:
        /*0004*/ 	.word	0x00000082


	//----- nvinfo : EIATTR_KPARAM_INFO
	.align		4
.L_7:
        /*0008*/ 	.byte	0x04, 0x17
        /*000a*/ 	.short	(.L_9 - .L_8)
.L_8:
        /*000c*/ 	.word	0x00000000
        /*0010*/ 	.short	0x000d
        /*0012*/ 	.short	0x0048
        /*0014*/ 	.byte	0x00, 0xf4, 0x21, 0x00


	//----- nvinfo : EIATTR_KPARAM_INFO
	.align		4
.L_9:
        /*0018*/ 	.byte	0x04, 0x17
        /*001a*/ 	.short	(.L_11 - .L_10)
.L_10:
        /*001c*/ 	.word	0x00000000
        /*0020*/ 	.short	0x000c
        /*0022*/ 	.short	0x0040
        /*0024*/ 	.byte	0x00, 0xf4, 0x21, 0x00


	//----- nvinfo : EIATTR_KPARAM_INFO
	.align		4
.L_11:
        /*0028*/ 	.byte	0x04, 0x17
        /*002a*/ 	.short	(.L_13 - .L_12)
.L_12:
        /*002c*/ 	.word	0x00000000
        /*0030*/ 	.short	0x000b
        /*0032*/ 	.short	0x0038
        /*0034*/ 	.byte	0x00, 0xf0, 0x11, 0x00


	//----- nvinfo : EIATTR_KPARAM_INFO
	.align		4
.L_13:
        /*0038*/ 	.byte	0x04, 0x17
        /*003a*/ 	.short	(.L_15 - .L_14)
.L_14:
        /*003c*/ 	.word	0x00000000
        /*0040*/ 	.short	0x000a
        /*0042*/ 	.short	0x0034
        /*0044*/ 	.byte	0x00, 0xf0, 0x11, 0x00


	//----- nvinfo : EIATTR_KPARAM_INFO
	.align		4
.L_15:
        /*0048*/ 	.byte	0x04, 0x17
        /*004a*/ 	.short	(.L_17 - .L_16)
.L_16:
        /*004c*/ 	.word	0x00000000
        /*0050*/ 	.short	0x0009
        /*0052*/ 	.short	0x0030
        /*0054*/ 	.byte	0x00, 0xf0, 0x11, 0x00


	//----- nvinfo : EIATTR_KPARAM_INFO
	.align		4
.L_17:
        /*0058*/ 	.byte	0x04, 0x17
        /*005a*/ 	.short	(.L_19 - .L_18)
.L_18:
        /*005c*/ 	.word	0x00000000
        /*0060*/ 	.short	0x0008
        /*0062*/ 	.short	0x002c
        /*0064*/ 	.byte	0x00, 0xf0, 0x11, 0x00


	//----- nvinfo : EIATTR_KPARAM_INFO
	.align		4
.L_19:
        /*0068*/ 	.byte	0x04, 0x17
        /*006a*/ 	.short	(.L_21 - .L_20)
.L_20:
        /*006c*/ 	.word	0x00000000
        /*0070*/ 	.short	0x0007
        /*0072*/ 	.short	0x0028
        /*0074*/ 	.byte	0x00, 0xf0, 0x11, 0x00


	//----- nvinfo : EIATTR_KPARAM_INFO
	.align		4
.L_21:
        /*0078*/ 	.byte	0x04, 0x17
        /*007a*/ 	.short	(.L_23 - .L_22)
.L_22:
        /*007c*/ 	.word	0x00000000
        /*0080*/ 	.short	0x0006
        /*0082*/ 	.short	0x0024
        /*0084*/ 	.byte	0x00, 0xf0, 0x11, 0x00


	//----- nvinfo : EIATTR_KPARAM_INFO
	.align		4
.L_23:
        /*0088*/ 	.byte	0x04, 0x17
        /*008a*/ 	.short	(.L_25 - .L_24)
.L_24:
        /*008c*/ 	.word	0x00000000
        /*0090*/ 	.short	0x0005
        /*0092*/ 	.short	0x0020
        /*0094*/ 	.byte	0x00, 0xf0, 0x11, 0x00


	//----- nvinfo : EIATTR_KPARAM_INFO
	.align		4
.L_25:
        /*0098*/ 	.byte	0x04, 0x17
        /*009a*/ 	.short	(.L_27 - .L_26)
.L_26:
        /*009c*/ 	.word	0x00000000
        /*00a0*/ 	.short	0x0004
        /*00a2*/ 	.short	0x001c
        /*00a4*/ 	.byte	0x00, 0xf0, 0x11, 0x00


	//----- nvinfo : EIATTR_KPARAM_INFO
	.align		4
.L_27:
        /*00a8*/ 	.byte	0x04, 0x17
        /*00aa*/ 	.short	(.L_29 - .L_28)
.L_28:
        /*00ac*/ 	.word	0x00000000
        /*00b0*/ 	.short	0x0003
        /*00b2*/ 	.short	0x0018
        /*00b4*/ 	.byte	0x00, 0xf0, 0x11, 0x00


	//----- nvinfo : EIATTR_KPARAM_INFO
	.align		4
.L_29:
        /*00b8*/ 	.byte	0x04, 0x17
        /*00ba*/ 	.short	(.L_31 - .L_30)
.L_30:
        /*00bc*/ 	.word	0x00000000
        /*00c0*/ 	.short	0x0002
        /*00c2*/ 	.short	0x0010
        /*00c4*/ 	.byte	0x00, 0xf4, 0x21, 0x00


	//----- nvinfo : EIATTR_KPARAM_INFO
	.align		4
.L_31:
        /*00c8*/ 	.byte	0x04, 0x17
        /*00ca*/ 	.short	(.L_33 - .L_32)
.L_32:
        /*00cc*/ 	.word	0x00000000
        /*00d0*/ 	.short	0x0001
        /*00d2*/ 	.short	0x0008
        /*00d4*/ 	.byte	0x00, 0xf4, 0x21, 0x00


	//----- nvinfo : EIATTR_KPARAM_INFO
	.align		4
.L_33:
        /*00d8*/ 	.byte	0x04, 0x17
        /*00da*/ 	.short	(.L_35 - .L_34)
.L_34:
        /*00dc*/ 	.word	0x00000000
        /*00e0*/ 	.short	0x0000
        /*00e2*/ 	.short	0x0000
        /*00e4*/ 	.byte	0x00, 0xf4, 0x21, 0x00


	//----- nvinfo : EIATTR_SPARSE_MMA_MASK
	.align		4
.L_35:
        /*00e8*/ 	.byte	0x03, 0x50
        /*00ea*/ 	.short	0x0000


	//----- nvinfo : EIATTR_MAXREG_COUNT
	.align		4
        /*00ec*/ 	.byte	0x03, 0x1b
        /*00ee*/ 	.short	0x00ff


	//----- nvinfo : EIATTR_NUM_BARRIERS
	.align		4
        /*00f0*/ 	.byte	0x02, 0x4c
        /*00f2*/ 	.byte	0x01
	.zero		1


	//----- nvinfo : EIATTR_ANNOTATIONS
	.align		4
        /*00f4*/ 	.byte	0x04, 0x55
        /*00f6*/ 	.short	(.L_37 - .L_36)


	//   ....[0]....
.L_36:
        /*00f8*/ 	.word	0x00000001
        /*00fc*/ 	.byte	0xa0, 0x05, 0x00, 0x00, 0x01, 0x00, 0x00, 0x00, 0xf0, 0x05, 0x00, 0x00, 0x01, 0x00, 0x00, 0x00
        /* <DEDUP_REMOVED lines=106> */
        /*07ac*/ 	.byte	0x40, 0xb5, 0x00, 0x00, 0x01, 0x00, 0x00, 0x00, 0x60, 0xb5, 0x00, 0x00


	//----- nvinfo : EIATTR_MERCURY_ISA_VERSION
	.align		4
.L_37:
        /*07b8*/ 	.byte	0x03, 0x5f
        /*07ba*/ 	.short	0x0101


	//----- nvinfo : EIATTR_EXIT_INSTR_OFFSETS
	.align		4
        /*07bc*/ 	.byte	0x04, 0x1c
        /*07be*/ 	.short	(.L_39 - .L_38)


	//   ....[0]....
.L_38:
        /*07c0*/ 	.word	0x0000b8d0


	//   ....[1]....
        /*07c4*/ 	.word	0x0000b8f0


	//----- nvinfo : EIATTR_REQNTID
	.align		4
.L_39:
        /*07c8*/ 	.byte	0x04, 0x10
        /*07ca*/ 	.short	(.L_41 - .L_40)
.L_40:
        /*07cc*/ 	.word	0x00000080
        /*07d0*/ 	.word	0x00000001
        /*07d4*/ 	.word	0x00000001


	//----- nvinfo : EIATTR_CBANK_PARAM_SIZE
	.align		4
.L_41:
        /*07d8*/ 	.byte	0x03, 0x19
        /*07da*/ 	.short	0x0050


	//----- nvinfo : EIATTR_PARAM_CBANK
	.align		4
        /*07dc*/ 	.byte	0x04, 0x0a
        /*07de*/ 	.short	(.L_43 - .L_42)
	.align		4
.L_42:
        /*07e0*/ 	.word	index@(.nv.constant0.matmul_kernel)
        /*07e4*/ 	.short	0x0210
        /*07e6*/ 	.short	0x0050


	//----- nvinfo : EIATTR_SW_WAR
	.align		4
.L_43:
        /*07e8*/ 	.byte	0x04, 0x36
        /*07ea*/ 	.short	(.L_45 - .L_44)
.L_44:
        /*07ec*/ 	.word	0x00000008
.L_45:


//--------------------- .nv.callgraph             --------------------------
	.section	.nv.callgraph,"",@"SHT_CUDA_CALLGRAPH"
	.align	4
	.sectionentsize	8
	.align		4
        /*0000*/ 	.word	0x00000000
	.align		4
        /*0004*/ 	.word	0xffffffff
	.align		4
        /*0008*/ 	.word	0x00000000
	.align		4
        /*000c*/ 	.word	0xfffffffe
	.align		4
        /*0010*/ 	.word	0x00000000
	.align		4
        /*0014*/ 	.word	0xfffffffd
	.align		4
        /*0018*/ 	.word	0x00000000
	.align		4
        /*001c*/ 	.word	0xfffffffc


//--------------------- .text.matmul_kernel       --------------------------
	.section	.text.matmul_kernel,"ax",@progbits
	.align	128
        .global         matmul_kernel
        .type           matmul_kernel,@function
        .size           matmul_kernel,(.L_x_4 - matmul_kernel)
        .other          matmul_kernel,@"STO_CUDA_ENTRY STV_DEFAULT"
matmul_kernel:
.text.matmul_kernel:
[----:B------:R-:W0:Y:S08]  /*0000*/  LDC R1, c[0x0][0x28] ;  /* 0x00000a00ff017b82 */ /* 0x000e300000000800 */
[----:B------:R-:W1:Y:S01]  /*0010*/  LDC.64 R48, c[0x0][0x228] ;  /* 0x00008a00ff307b82 */ /* 0x000e620000000a00 */
[----:B------:R-:W2:Y:S01]  /*0020*/  S2R R5, SR_CTAID.X ;  /* 0x0000000000057919 */ /* 0x000ea20000002500 */
[----:B0-----:R-:W-:Y:S01]  /*0030*/  VIADD R1, R1, 0xfffffea0 ;  /* 0xfffffea001017836 */ /* 0x001fe20000000000 */
[----:B------:R-:W-:Y:S01]  /*0040*/  UMOV UR4, 0x400 ;  /* 0x0000040000047882 */ /* 0x000fe20000000000 */
[----:B------:R-:W-:Y:S01]  /*0050*/  ULDC.64 UR16, c[0x0][0x208] ;  /* 0x0000820000107ab9 */ /* 0x000fe20000000a00 */
[----:B------:R-:W0:Y:S01]  /*0060*/  S2R R156, SR_TID.X ;  /* 0x00000000009c7919 */ /* 0x000e220000002100 */
[----:B------:R-:W-:-:S02]  /*0070*/  ULDC UR14, c[0x0][0x230] ;  /* 0x00008c00000e7ab9 */ /* 0x000fc40000000800 */
[----:B------:R-:W3:Y:S01]  /*0080*/  S2UR UR12, SR_CgaCtaId ;  /* 0x00000000000c79c3 */ /* 0x000ee20000008800 */
[----:B-1----:R-:W-:-:S05]  /*0090*/  VIADD R0, R49, 0x7f ;  /* 0x0000007f31007836 */ /* 0x002fca0000000000 */
[----:B------:R-:W-:Y:S01]  /*00a0*/  SHF.R.S32.HI R3, RZ, 0x1f, R0 ;  /* 0x0000001fff037819 */ /* 0x000fe20000011400 */
[----:B---3--:R-:W-:-:S03]  /*00b0*/  ULEA UR12, UR12, UR4, 0x18 ;  /* 0x000000040c0c7291 */ /* 0x008fc6000f8ec03f */
[----:B------:R-:W-:Y:S02]  /*00c0*/  LEA.HI R3, R3, R0, RZ, 0x7 ;  /* 0x0000000003037211 */ /* 0x000fe400078f38ff */
[----:B--2---:R-:W-:Y:S02]  /*00d0*/  IABS R8, R5 ;  /* 0x0000000500087213 */ /* 0x004fe40000000000 */
[----:B------:R-:W-:Y:S02]  /*00e0*/  SHF.R.S32.HI R3, RZ, 0x7, R3 ;  /* 0x00000007ff037819 */ /* 0x000fe40000011403 */
[C---:B0-----:R-:W-:Y:S02]  /*00f0*/  LEA.HI R137, R156.reuse, 0xe, RZ, 0x1a ;  /* 0x0000000e9c897811 */ /* 0x041fe400078fd0ff */
[----:B------:R-:W-:Y:S01]  /*0100*/  LEA.HI R136, R156, 0x1e, RZ, 0x1a ;  /* 0x0000001e9c887811 */ /* 0x000fe200078fd0ff */
[----:B------:R-:W-:-:S05]  /*0110*/  IMAD.SHL.U32 R4, R3, 0x8, RZ ;  /* 0x0000000803047824 */ /* 0x000fca00078e00ff */
[-C--:B------:R-:W-:Y:S02]  /*0120*/  IABS R7, R4.reuse ;  /* 0x0000000400077213 */ /* 0x080fe40000000000 */
[----:B------:R-:W-:Y:S02]  /*0130*/  IABS R10, R4 ;  /* 0x00000004000a7213 */ /* 0x000fe40000000000 */
[----:B------:R-:W0:Y:S08]  /*0140*/  I2F.RP R0, R7 ;  /* 0x0000000700007306 */ /* 0x000e300000209400 */
[----:B0-----:R-:W0:Y:S02]  /*0150*/  MUFU.RCP R0, R0 ;  /* 0x0000000000007308 */ /* 0x001e240000001000 */
[----:B0-----:R-:W-:-:S02]  /*0160*/  VIADD R2, R0, 0xffffffe ;  /* 0x0ffffffe00027836 */ /* 0x001fc40000000000 */
[----:B------:R-:W-:-:S04]  /*0170*/  IMAD.MOV R0, RZ, RZ, -R10 ;  /* 0x000000ffff007224 */ /* 0x000fc800078e0a0a */
[----:B------:R0:W1:Y:S02]  /*0180*/  F2I.FTZ.U32.TRUNC.NTZ R3, R2 ;  /* 0x0000000200037305 */ /* 0x000064000021f000 */
[----:B0-----:R-:W-:Y:S02]  /*0190*/  IMAD.MOV.U32 R2, RZ, RZ, RZ ;  /* 0x000000ffff027224 */ /* 0x001fe400078e00ff */
[----:B-1----:R-:W-:-:S04]  /*01a0*/  IMAD.MOV R6, RZ, RZ, -R3 ;  /* 0x000000ffff067224 */ /* 0x002fc800078e0a03 */
[----:B------:R-:W-:Y:S02]  /*01b0*/  IMAD R9, R6, R7, RZ ;  /* 0x0000000706097224 */ /* 0x000fe400078e02ff */
[----:B------:R-:W-:Y:S02]  /*01c0*/  IMAD.MOV.U32 R6, RZ, RZ, R8 ;  /* 0x000000ffff067224 */ /* 0x000fe400078e0008 */
[----:B------:R-:W-:-:S06]  /*01d0*/  IMAD.HI.U32 R3, R3, R9, R2 ;  /* 0x0000000903037227 */ /* 0x000fcc00078e0002 */
[----:B------:R-:W-:-:S04]  /*01e0*/  IMAD.HI.U32 R3, R3, R6, RZ ;  /* 0x0000000603037227 */ /* 0x000fc800078e00ff */
[----:B------:R-:W-:-:S05]  /*01f0*/  IMAD R0, R3, R0, R6 ;  /* 0x0000000003007224 */ /* 0x000fca00078e0206 */
[----:B------:R-:W-:-:S13]  /*0200*/  ISETP.GT.U32.AND P1, PT, R7, R0, PT ;  /* 0x000000000700720c */ /* 0x000fda0003f24070 */
[----:B------:R-:W-:Y:S02]  /*0210*/  @!P1 IMAD.IADD R0, R0, 0x1, -R7 ;  /* 0x0000000100009824 */ /* 0x000fe400078e0a07 */
[----:B------:R-:W-:Y:S01]  /*0220*/  @!P1 VIADD R3, R3, 0x1 ;  /* 0x0000000103039836 */ /* 0x000fe20000000000 */
[----:B------:R-:W-:Y:S02]  /*0230*/  ISETP.NE.AND P1, PT, R4, RZ, PT ;  /* 0x000000ff0400720c */ /* 0x000fe40003f25270 */
[----:B------:R-:W-:Y:S02]  /*0240*/  ISETP.GE.U32.AND P0, PT, R0, R7, PT ;  /* 0x000000070000720c */ /* 0x000fe40003f06070 */
[----:B------:R-:W-:-:S04]  /*0250*/  LOP3.LUT R0, R5, R4, RZ, 0x3c, !PT ;  /* 0x0000000405007212 */ /* 0x000fc800078e3cff */
[----:B------:R-:W-:Y:S01]  /*0260*/  ISETP.GE.AND P2, PT, R0, RZ, PT ;  /* 0x000000ff0000720c */ /* 0x000fe20003f46270 */
[----:B------:R-:W-:-:S06]  /*0270*/  VIADD R0, R48, 0x3f ;  /* 0x0000003f30007836 */ /* 0x000fcc0000000000 */
[----:B------:R-:W-:-:S04]  /*0280*/  @P0 VIADD R3, R3, 0x1 ;  /* 0x0000000103030836 */ /* 0x000fc80000000000 */
[----:B------:R-:W-:Y:S01]  /*0290*/  IMAD.MOV.U32 R2, RZ, RZ, R3 ;  /* 0x000000ffff027224 */ /* 0x000fe200078e0003 */
[----:B------:R-:W-:-:S03]  /*02a0*/  SHF.R.S32.HI R3, RZ, 0x1f, R0 ;  /* 0x0000001fff037819 */ /* 0x000fc60000011400 */
[----:B------:R-:W-:Y:S01]  /*02b0*/  @!P2 IMAD.MOV R2, RZ, RZ, -R2 ;  /* 0x000000ffff02a224 */ /* 0x000fe200078e0a02 */
[----:B------:R-:W-:Y:S02]  /*02c0*/  @!P1 LOP3.LUT R2, RZ, R4, RZ, 0x33, !PT ;  /* 0x00000004ff029212 */ /* 0x000fe400078e33ff */
[----:B------:R-:W-:-:S03]  /*02d0*/  LEA.HI R3, R3, R0, RZ, 0x6 ;  /* 0x0000000003037211 */ /* 0x000fc600078f30ff */
[----:B------:R-:W-:Y:S02]  /*02e0*/  IMAD.SHL.U32 R6, R2, 0x8, RZ ;  /* 0x0000000802067824 */ /* 0x000fe400078e00ff */
[----:B------:R-:W-:-:S03]  /*02f0*/  IMAD.MOV R2, RZ, RZ, -R2 ;  /* 0x000000ffff027224 */ /* 0x000fc600078e0a02 */
[----:B------:R-:W-:Y:S01]  /*0300*/  LEA.HI.SX32 R3, R3, -R6, 0x1a ;  /* 0x8000000603037211 */ /* 0x000fe200078fd2ff */
[----:B------:R-:W-:-:S03]  /*0310*/  IMAD R4, R4, R2, R5 ;  /* 0x0000000204047224 */ /* 0x000fc600078e0205 */
[----:B------:R-:W-:Y:S02]  /*0320*/  VIMNMX R11, R3, 0x8, PT ;  /* 0x00000008030b7848 */ /* 0x000fe40003fe0100 */
[----:B------:R-:W-:Y:S02]  /*0330*/  IABS R9, R4 ;  /* 0x0000000400097213 */ /* 0x000fe40000000000 */
[----:B------:R-:W-:-:S04]  /*0340*/  IABS R7, R11 ;  /* 0x0000000b00077213 */ /* 0x000fc80000000000 */
[----:B------:R-:W0:Y:S08]  /*0350*/  I2F.RP R0, R7 ;  /* 0x0000000700007306 */ /* 0x000e300000209400 */
[----:B0-----:R-:W0:Y:S02]  /*0360*/  MUFU.RCP R0, R0 ;  /* 0x0000000000007308 */ /* 0x001e240000001000 */
[----:B0-----:R-:W-:-:S06]  /*0370*/  VIADD R3, R0, 0xffffffe ;  /* 0x0ffffffe00037836 */ /* 0x001fcc0000000000 */
[----:B------:R-:W0:Y:S02]  /*0380*/  F2I.FTZ.U32.TRUNC.NTZ R3, R3 ;  /* 0x0000000300037305 */ /* 0x000e24000021f000 */
[----:B0-----:R-:W-:-:S04]  /*0390*/  IMAD.MOV R8, RZ, RZ, -R3 ;  /* 0x000000ffff087224 */ /* 0x001fc800078e0a03 */
[----:B------:R-:W-:Y:S01]  /*03a0*/  IMAD.MOV.U32 R2, RZ, RZ, R8 ;  /* 0x000000ffff027224 */ /* 0x000fe200078e0008 */
[----:B------:R-:W-:-:S03]  /*03b0*/  IABS R8, R11 ;  /* 0x0000000b00087213 */ /* 0x000fc60000000000 */
[----:B------:R-:W-:Y:S02]  /*03c0*/  IMAD R5, R2, R7, RZ ;  /* 0x0000000702057224 */ /* 0x000fe400078e02ff */
[----:B------:R-:W-:Y:S02]  /*03d0*/  IMAD.MOV.U32 R2, RZ, RZ, RZ ;  /* 0x000000ffff027224 */ /* 0x000fe400078e00ff */
[----:B------:R-:W-:Y:S02]  /*03e0*/  IMAD.MOV R0, RZ, RZ, -R8 ;  /* 0x000000ffff007224 */ /* 0x000fe400078e0a08 */
[----:B------:R-:W-:Y:S01]  /*03f0*/  IMAD.HI.U32 R2, R3, R5, R2 ;  /* 0x0000000503027227 */ /* 0x000fe200078e0002 */
[----:B------:R-:W-:Y:S01]  /*0400*/  LOP3.LUT R3, R156, 0x3f, RZ, 0xc0, !PT ;  /* 0x0000003f9c037812 */ /* 0x000fe200078ec0ff */
[----:B------:R-:W0:Y:S04]  /*0410*/  LDC R5, c[0x0][0x230] ;  /* 0x00008c00ff057b82 */ /* 0x000e280000000800 */
[----:B------:R-:W-:-:S04]  /*0420*/  IMAD.HI.U32 R2, R2, R9, RZ ;  /* 0x0000000902027227 */ /* 0x000fc800078e00ff */
[----:B------:R-:W-:-:S05]  /*0430*/  IMAD R0, R2, R0, R9 ;  /* 0x0000000002007224 */ /* 0x000fca00078e0209 */
[----:B------:R-:W-:Y:S01]  /*0440*/  ISETP.GT.U32.AND P1, PT, R7, R0, PT ;  /* 0x000000000700720c */ /* 0x000fe20003f24070 */
[----:B0-----:R-:W-:-:S12]  /*0450*/  VIADD R5, R5, 0x3f ;  /* 0x0000003f05057836 */ /* 0x001fd80000000000 */
[----:B------:R-:W-:Y:S02]  /*0460*/  @!P1 IMAD.IADD R0, R0, 0x1, -R7 ;  /* 0x0000000100009824 */ /* 0x000fe400078e0a07 */
[----:B------:R-:W-:Y:S01]  /*0470*/  @!P1 VIADD R2, R2, 0x1 ;  /* 0x0000000102029836 */ /* 0x000fe20000000000 */
[----:B------:R-:W-:Y:S02]  /*0480*/  ISETP.NE.AND P1, PT, R11, RZ, PT ;  /* 0x000000ff0b00720c */ /* 0x000fe40003f25270 */
[----:B------:R-:W-:Y:S02]  /*0490*/  ISETP.GE.U32.AND P0, PT, R0, R7, PT ;  /* 0x000000070000720c */ /* 0x000fe40003f06070 */
[----:B------:R-:W-:-:S04]  /*04a0*/  LOP3.LUT R0, R4, R11, RZ, 0x3c, !PT ;  /* 0x0000000b04007212 */ /* 0x000fc800078e3cff */
[----:B------:R-:W-:-:S07]  /*04b0*/  ISETP.GE.AND P2, PT, R0, RZ, PT ;  /* 0x000000ff0000720c */ /* 0x000fce0003f46270 */
[----:B------:R-:W-:Y:S01]  /*04c0*/  @P0 VIADD R2, R2, 0x1 ;  /* 0x0000000102020836 */ /* 0x000fe20000000000 */
[----:B------:R-:W-:-:S05]  /*04d0*/  ISETP.GT.AND P0, PT, R5, 0x3f, PT ;  /* 0x0000003f0500780c */ /* 0x000fca0003f04270 */
[----:B------:R-:W-:Y:S01]  /*04e0*/  @!P2 IMAD.MOV R2, RZ, RZ, -R2 ;  /* 0x000000ffff02a224 */ /* 0x000fe200078e0a02 */
[----:B------:R-:W-:-:S05]  /*04f0*/  @!P1 LOP3.LUT R2, RZ, R11, RZ, 0x33, !PT ;  /* 0x0000000bff029212 */ /* 0x000fca00078e33ff */
[----:B------:R-:W-:-:S04]  /*0500*/  IMAD.MOV R0, RZ, RZ, -R2 ;  /* 0x000000ffff007224 */ /* 0x000fc800078e0a02 */
[----:B------:R-:W-:Y:S01]  /*0510*/  IMAD R0, R11, R0, R4 ;  /* 0x000000000b007224 */ /* 0x000fe200078e0204 */
[----:B------:R-:W-:-:S03]  /*0520*/  LEA.HI R4, R156, 0x2e, RZ, 0x1a ;  /* 0x0000002e9c047811 */ /* 0x000fc600078fd0ff */
[----:B------:R-:W-:Y:S01]  /*0530*/  IMAD.IADD R0, R6, 0x1, R0 ;  /* 0x0000000106007824 */ /* 0x000fe200078e0200 */
[----:B------:R-:W-:-:S03]  /*0540*/  LEA.HI R6, R156, 0x3e, RZ, 0x1a ;  /* 0x0000003e9c067811 */ /* 0x000fc600078fd0ff */
[----:B------:R-:W-:Y:S01]  /*0550*/  IMAD R16, R0, 0x40, R3 ;  /* 0x0000004000107824 */ /* 0x000fe200078e0203 */
[----:B------:R-:W-:Y:S01]  /*0560*/  SHF.R.U32.HI R0, RZ, 0x6, R156 ;  /* 0x00000006ff007819 */ /* 0x000fe2000001169c */
[----:B------:R-:W-:-:S03]  /*0570*/  IMAD.SHL.U32 R3, R2, 0x80, RZ ;  /* 0x0000008002037824 */ /* 0x000fc600078e00ff */
[----:B------:R-:W-:Y:S01]  /*0580*/  SGXT.U32 R0, R0, 0x1 ;  /* 0x000000010000781a */ /* 0x000fe20000000000 */
[C---:B------:R-:W-:Y:S01]  /*0590*/  IMAD.IADD R128, R3.reuse, 0x1, R4 ;  /* 0x0000000103807824 */ /* 0x040fe200078e0204 */
[----:B------:R0:W-:Y:S01]  /*05a0*/  STL [R1+0xe8], R16 ;  /* 0x0000e81001007387 */ /* 0x0001e20000100800 */
[C---:B------:R-:W-:Y:S01]  /*05b0*/  IMAD.IADD R159, R3.reuse, 0x1, R6 ;  /* 0x00000001039f7824 */ /* 0x040fe200078e0206 */
[C---:B------:R-:W-:Y:S01]  /*05c0*/  LOP3.LUT R18, R3.reuse, R0, RZ, 0xfc, !PT ;  /* 0x0000000003127212 */ /* 0x040fe200078efcff */
[C---:B------:R-:W-:Y:S01]  /*05d0*/  IMAD.IADD R96, R3.reuse, 0x1, R137 ;  /* 0x0000000103607824 */ /* 0x040fe200078e0289 */
[C-C-:B------:R-:W-:Y:S01]  /*05e0*/  LOP3.LUT R20, R3.reuse, 0x2, R0.reuse, 0xfe, !PT ;  /* 0x0000000203147812 */ /* 0x140fe200078efe00 */
[----:B------:R0:W-:Y:S01]  /*05f0*/  STL [R1+0x8c], R128 ;  /* 0x00008c8001007387 */ /* 0x0001e20000100800 */
[C---:B------:R-:W-:Y:S01]  /*0600*/  LOP3.LUT R22, R3.reuse, 0x4, R0, 0xfe, !PT ;  /* 0x0000000403167812 */ /* 0x040fe200078efe00 */
[C---:B------:R-:W-:Y:S01]  /*0610*/  IMAD.IADD R112, R3.reuse, 0x1, R136 ;  /* 0x0000000103707824 */ /* 0x040fe200078e0288 */
[C-C-:B------:R-:W-:Y:S01]  /*0620*/  LOP3.LUT R88, R3.reuse, 0x6, R0.reuse, 0xfe, !PT ;  /* 0x0000000603587812 */ /* 0x140fe200078efe00 */
[----:B------:R0:W-:Y:S01]  /*0630*/  STL [R1+0x6c], R159 ;  /* 0x00006c9f01007387 */ /* 0x0001e20000100800 */
[----:B------:R-:W-:-:S02]  /*0640*/  LOP3.LUT R90, R3, 0x8, R0, 0xfe, !PT ;  /* 0x00000008035a7812 */ /* 0x000fc400078efe00 */
[C-C-:B------:R-:W-:Y:S01]  /*0650*/  LOP3.LUT R92, R3.reuse, 0xa, R0.reuse, 0xfe, !PT ;  /* 0x0000000a035c7812 */ /* 0x140fe200078efe00 */
[----:B------:R0:W-:Y:S01]  /*0660*/  STL [R1+0x54], R18 ;  /* 0x0000541201007387 */ /* 0x0001e20000100800 */
[C-C-:B------:R-:W-:Y:S02]  /*0670*/  LOP3.LUT R94, R3.reuse, 0xc, R0.reuse, 0xfe, !PT ;  /* 0x0000000c035e7812 */ /* 0x140fe400078efe00 */
[C-C-:B------:R-:W-:Y:S01]  /*0680*/  LOP3.LUT R98, R3.reuse, 0x10, R0.reuse, 0xfe, !PT ;  /* 0x0000001003627812 */ /* 0x140fe200078efe00 */
[----:B------:R0:W-:Y:S01]  /*0690*/  STL [R1+0xe4], R20 ;  /* 0x0000e41401007387 */ /* 0x0001e20000100800 */
[C-C-:B------:R-:W-:Y:S02]  /*06a0*/  LOP3.LUT R100, R3.reuse, 0x12, R0.reuse, 0xfe, !PT ;  /* 0x0000001203647812 */ /* 0x140fe400078efe00 */
        /* <DEDUP_REMOVED lines=21> */
[----:B------:R-:W-:Y:S01]  /*0800*/  LEA.HI R2, R156, R3, RZ, 0x1a ;  /* 0x000000039c027211 */ /* 0x000fe200078fd0ff */
[----:B------:R0:W-:Y:S01]  /*0810*/  STL [R1+0xc4], R100 ;  /* 0x0000c46401007387 */ /* 0x0001e20000100800 */
[C-C-:B------:R-:W-:Y:S02]  /*0820*/  LOP3.LUT R151, R3.reuse, 0x34, R0.reuse, 0xfe, !PT ;  /* 0x0000003403977812 */ /* 0x140fe400078efe00 */
[C-C-:B------:R-:W-:Y:S01]  /*0830*/  LOP3.LUT R153, R3.reuse, 0x36, R0.reuse, 0xfe, !PT ;  /* 0x0000003603997812 */ /* 0x140fe200078efe00 */
[----:B------:R0:W-:Y:S01]  /*0840*/  STL [R1+0xc0], R102 ;  /* 0x0000c06601007387 */ /* 0x0001e20000100800 */
[C-C-:B------:R-:W-:Y:S01]  /*0850*/  LOP3.LUT R155, R3.reuse, 0x38, R0.reuse, 0xfe, !PT ;  /* 0x00000038039b7812 */ /* 0x140fe200078efe00 */
[C---:B------:R-:W-:Y:S01]  /*0860*/  VIADD R167, R2.reuse, 0x4e ;  /* 0x0000004e02a77836 */ /* 0x040fe20000000000 */
[C-C-:B------:R-:W-:Y:S01]  /*0870*/  LOP3.LUT R157, R3.reuse, 0x3a, R0.reuse, 0xfe, !PT ;  /* 0x0000003a039d7812 */ /* 0x140fe200078efe00 */
[----:B------:R0:W-:Y:S01]  /*0880*/  STL [R1+0xbc], R104 ;  /* 0x0000bc6801007387 */ /* 0x0001e20000100800 */
[----:B------:R-:W-:Y:S01]  /*0890*/  LOP3.LUT R158, R3, 0x3c, R0, 0xfe, !PT ;  /* 0x0000003c039e7812 */ /* 0x000fe200078efe00 */
[----:B------:R-:W-:Y:S01]  /*08a0*/  VIADD R180, R2, 0x5e ;  /* 0x0000005e02b47836 */ /* 0x000fe20000000000 */
[----:B------:R-:W-:Y:S01]  /*08b0*/  LOP3.LUT R160, R18, 0x40, RZ, 0xfc, !PT ;  /* 0x0000004012a07812 */ /* 0x000fe200078efcff */
[----:B------:R0:W-:Y:S01]  /*08c0*/  STL [R1+0xb8], R106 ;  /* 0x0000b86a01007387 */ /* 0x0001e20000100800 */
[----:B------:R-:W-:Y:S01]  /*08d0*/  VIADD R189, R2, 0x6e ;  /* 0x0000006e02bd7836 */ /* 0x000fe20000000000 */
[----:B------:R-:W-:Y:S01]  /*08e0*/  LOP3.LUT R161, R18, 0x42, RZ, 0xfc, !PT ;  /* 0x0000004212a17812 */ /* 0x000fe200078efcff */
[----:B------:R-:W-:Y:S01]  /*08f0*/  VIADD R197, R2, 0x7e ;  /* 0x0000007e02c57836 */ /* 0x000fe20000000000 */
[----:B------:R0:W-:Y:S01]  /*0900*/  STL [R1+0xb4], R108 ;  /* 0x0000b46c01007387 */ /* 0x0001e20000100800 */
[----:B------:R-:W-:-:S02]  /*0910*/  LOP3.LUT R162, R18, 0x44, RZ, 0xfc, !PT ;  /* 0x0000004412a27812 */ /* 0x000fc400078efcff */
[C---:B------:R-:W-:Y:S01]  /*0920*/  LOP3.LUT R163, R18.reuse, 0x46, RZ, 0xfc, !PT ;  /* 0x0000004612a37812 */ /* 0x040fe200078efcff */
[----:B------:R0:W-:Y:S01]  /*0930*/  STL [R1+0xb0], R110 ;  /* 0x0000b06e01007387 */ /* 0x0001e20000100800 */
[C---:B------:R-:W-:Y:S02]  /*0940*/  LOP3.LUT R164, R18.reuse, 0x48, RZ, 0xfc, !PT ;  /* 0x0000004812a47812 */ /* 0x040fe400078efcff */
[C---:B------:R-:W-:Y:S01]  /*0950*/  LOP3.LUT R165, R18.reuse, 0x4a, RZ, 0xfc, !PT ;  /* 0x0000004a12a57812 */ /* 0x040fe200078efcff */
[----:B------:R0:W-:Y:S01]  /*0960*/  STL [R1+0xac], R112 ;  /* 0x0000ac7001007387 */ /* 0x0001e20000100800 */
[C---:B------:R-:W-:Y:S02]  /*0970*/  LOP3.LUT R166, R18.reuse, 0x4c, RZ, 0xfc, !PT ;  /* 0x0000004c12a67812 */ /* 0x040fe400078efcff */
[C---:B------:R-:W-:Y:S01]  /*0980*/  LOP3.LUT R168, R18.reuse, 0x50, RZ, 0xfc, !PT ;  /* 0x0000005012a87812 */ /* 0x040fe200078efcff */
        /* <DEDUP_REMOVED lines=29> */
[----:B------:R-:W-:Y:S01]  /*0b60*/  LOP3.LUT R196, R18, 0x7c, RZ, 0xfc, !PT ;  /* 0x0000007c12c47812 */ /* 0x000fe200078efcff */
        /* <DEDUP_REMOVED lines=40> */
[----:B------:R-:W-:-:S03]  /*0df0*/  LOP3.LUT R76, R0, 0x3c, RZ, 0xfc, !PT ;  /* 0x0000003c004c7812 */ /* 0x000fc600078efcff */
[----:B------:R0:W-:Y:S04]  /*0e00*/  STL [R1+0x140], R166 ;  /* 0x000140a601007387 */ /* 0x0001e80000100800 */
        /* <DEDUP_REMOVED lines=20> */
[----:B------:R0:W-:Y:S01]  /*0f50*/  STL [R1+0xec], R196 ;  /* 0x0000ecc401007387 */ /* 0x0001e20000100800 */
[----:B------:R-:W-:Y:S05]  /*0f60*/  @P0 BRA `(.L_x_0) ;  /* 0x00000000008c0947 */ /* 0x000fea0003800000 */
[----:B------:R-:W-:Y:S01]  /*0f70*/  IMAD.SHL.U32 R0, R156, 0x8, RZ ;  /* 0x000000089c007824 */ /* 0x000fe200078e00ff */
[----:B------:R-:W-:Y:S02]  /*0f80*/  CS2R R24, SRZ ;  /* 0x0000000000187805 */ /* 0x000fe4000001ff00 */
[----:B------:R-:W-:Y:S02]  /*0f90*/  CS2R R26, SRZ ;  /* 0x00000000001a7805 */ /* 0x000fe4000001ff00 */
[----:B------:R-:W-:Y:S02]  /*0fa0*/  CS2R R28, SRZ ;  /* 0x00000000001c7805 */ /* 0x000fe4000001ff00 */
[----:B------:R-:W-:Y:S01]  /*0fb0*/  CS2R R30, SRZ ;  /* 0x00000000001e7805 */ /* 0x000fe2000001ff00 */
[----:B------:R1:W-:Y:S01]  /*0fc0*/  STL [R1+0x158], R0 ;  /* 0x0001580001007387 */ /* 0x0003e20000100800 */
[----:B------:R-:W-:Y:S02]  /*0fd0*/  CS2R R32, SRZ ;  /* 0x0000000000207805 */ /* 0x000fe4000001ff00 */
[----:B------:R-:W-:-:S02]  /*0fe0*/  CS2R R34, SRZ ;  /* 0x0000000000227805 */ /* 0x000fc4000001ff00 */
[----:B------:R-:W-:Y:S02]  /*0ff0*/  CS2R R36, SRZ ;  /* 0x0000000000247805 */ /* 0x000fe4000001ff00 */
[----:B------:R-:W-:Y:S02]  /*1000*/  CS2R R38, SRZ ;  /* 0x0000000000267805 */ /* 0x000fe4000001ff00 */
[----:B------:R-:W-:Y:S02]  /*1010*/  CS2R R40, SRZ ;  /* 0x0000000000287805 */ /* 0x000fe4000001ff00 */
[----:B------:R-:W-:Y:S02]  /*1020*/  CS2R R42, SRZ ;  /* 0x00000000002a7805 */ /* 0x000fe4000001ff00 */
        /* <DEDUP_REMOVED lines=21> */
[----:B------:R-:W-:Y:S01]  /*1180*/  CS2R R86, SRZ ;  /* 0x0000000000567805 */ /* 0x000fe2000001ff00 */
[----:B-1----:R-:W-:Y:S06]  /*1190*/  BRA `(.L_x_1) ;  /* 0x0000007c007c7947 */ /* 0x002fec0003800000 */
.L_x_0:
[----:B------:R-:W-:Y:S01]  /*11a0*/  IABS R2, R49 ;  /* 0x0000003100027213 */ /* 0x000fe20000000000 */
[----:B------:R-:W-:Y:S01]  /*11b0*/  ULDC UR4, c[0x0][0x240] ;  /* 0x0000900000047ab9 */ /* 0x000fe20000000800 */
[----:B------:R-:W-:Y:S01]  /*11c0*/  IABS R3, R48 ;  /* 0x0000003000037213 */ /* 0x000fe20000000000 */
[----:B------:R-:W-:Y:S01]  /*11d0*/  ULDC.64 UR8, c[0x0][0x218] ;  /* 0x0000860000087ab9 */ /* 0x000fe20000000a00 */
[----:B------:R-:W1:Y:S01]  /*11e0*/  I2F.RP R4, R2 ;  /* 0x0000000200047306 */ /* 0x000e620000209400 */
[----:B------:R-:W-:Y:S01]  /*11f0*/  IABS R12, R197 ;  /* 0x000000c5000c7213 */ /* 0x000fe20000000000 */
[----:B------:R-:W-:Y:S01]  /*1200*/  ULDC UR5, c[0x0][0x234] ;  /* 0x00008d0000057ab9 */ /* 0x000fe20000000800 */
[----:B------:R-:W-:Y:S01]  /*1210*/  IABS R13, R196 ;  /* 0x000000c4000d7213 */ /* 0x000fe20000000000 */
[----:B------:R-:W-:Y:S01]  /*1220*/  ULDC UR15, c[0x0][0x238] ;  /* 0x00008e00000f7ab9 */ /* 0x000fe20000000800 */
[----:B------:R-:W-:Y:S01]  /*1230*/  IABS R15, R195 ;  /* 0x000000c3000f7213 */ /* 0x000fe20000000000 */
[----:B------:R-:W-:Y:S01]  /*1240*/  ULDC.64 UR6, c[0x0][0x210] ;  /* 0x0000840000067ab9 */ /* 0x000fe20000000a00 */
[----:B------:R-:W-:Y:S01]  /*1250*/  IABS R19, R192 ;  /* 0x000000c000137213 */ /* 0x000fe20000000000 */
[----:B------:R-:W2:Y:S01]  /*1260*/  I2F.RP R10, R3 ;  /* 0x00000003000a7306 */ /* 0x000ea20000209400 */
[----:B------:R-:W-:Y:S01]  /*1270*/  IABS R21, R191 ;  /* 0x000000bf00157213 */ /* 0x000fe20000000000 */
[----:B------:R-:W-:Y:S01]  /*1280*/  IMAD R130, R130, UR15, RZ ;  /* 0x0000000f82827c24 */ /* 0x000fe2000f8e02ff */
[----:B------:R-:W-:Y:S01]  /*1290*/  IABS R23, R190 ;  /* 0x000000be00177213 */ /* 0x000fe20000000000 */
[----:B------:R-:W-:Y:S01]  /*12a0*/  IMAD R130, R133, UR15, RZ ;  /* 0x0000000f85827c24 */ /* 0x000fe2000f8e02ff */
[----:B------:R-:W-:Y:S01]  /*12b0*/  IABS R25, R189 ;  /* 0x000000bd00197213 */ /* 0x000fe20000000000 */
[----:B------:R-:W-:Y:S01]  /*12c0*/  IMAD R130, R135, UR15, RZ ;  /* 0x0000000f87827c24 */ /* 0x000fe2000f8e02ff */
[----:B------:R-:W-:Y:S01]  /*12d0*/  IABS R27, R188 ;  /* 0x000000bc001b7213 */ /* 0x000fe20000000000 */
[----:B-1----:R-:W1:Y:S01]  /*12e0*/  MUFU.RCP R4, R4 ;  /* 0x0000000400047308 */ /* 0x002e620000001000 */
[----:B------:R-:W-:Y:S01]  /*12f0*/  IABS R29, R187 ;  /* 0x000000bb001d7213 */ /* 0x000fe20000000000 */
[----:B------:R-:W-:Y:S01]  /*1300*/  IMAD R130, R0, UR15, RZ ;  /* 0x0000000f00827c24 */ /* 0x000fe2000f8e02ff */
[----:B------:R-:W-:Y:S01]  /*1310*/  IABS R31, R186 ;  /* 0x000000ba001f7213 */ /* 0x000fe20000000000 */
[----:B------:R-:W-:Y:S01]  /*1320*/  IMAD R130, R150, UR15, RZ ;  /* 0x0000000f96827c24 */ /* 0x000fe2000f8e02ff */
[----:B------:R-:W-:Y:S01]  /*1330*/  IABS R33, R185 ;  /* 0x000000b900217213 */ /* 0x000fe20000000000 */
[----:B------:R-:W-:Y:S01]  /*1340*/  ULDC UR13, c[0x0][0x23c] ;  /* 0x00008f00000d7ab9 */ /* 0x000fe20000000800 */
[----:B------:R-:W-:Y:S01]  /*1350*/  IABS R35, R184 ;  /* 0x000000b800237213 */ /* 0x000fe20000000000 */
[----:B--2---:R-:W2:Y:S01]  /*1360*/  MUFU.RCP R10, R10 ;  /* 0x0000000a000a7308 */ /* 0x004ea20000001000 */
[----:B------:R-:W-:Y:S01]  /*1370*/  IABS R37, R183 ;  /* 0x000000b700257213 */ /* 0x000fe20000000000 */
[----:B------:R-:W-:Y:S01]  /*1380*/  IMAD R130, R144, UR15, RZ ;  /* 0x0000000f90827c24 */ /* 0x000fe2000f8e02ff */
[----:B------:R-:W-:Y:S01]  /*1390*/  IABS R39, R182 ;  /* 0x000000b600277213 */ /* 0x000fe20000000000 */
[----:B------:R-:W-:Y:S01]  /*13a0*/  IMAD R130, R138, UR15, RZ ;  /* 0x0000000f8a827c24 */ /* 0x000fe2000f8e02ff */
[----:B------:R-:W-:Y:S01]  /*13b0*/  IABS R41, R180 ;  /* 0x000000b400297213 */ /* 0x000fe20000000000 */
[----:B------:R-:W-:Y:S01]  /*13c0*/  ULDC UR18, c[0x0][0x238] ;  /* 0x00008e0000127ab9 */ /* 0x000fe20000000800 */
[----:B------:R-:W-:Y:S01]  /*13d0*/  IABS R43, R178 ;  /* 0x000000b2002b7213 */ /* 0x000fe20000000000 */
[----:B------:R-:W-:Y:S01]  /*13e0*/  USHF.L.U32 UR13, UR13, 0x6, URZ ;  /* 0x000000060d0d7899 */ /* 0x000fe2000800063f */
[----:B-1----:R-:W-:Y:S01]  /*13f0*/  VIADD R6, R4, 0xffffffe ;  /* 0x0ffffffe04067836 */ /* 0x002fe20000000000 */
[----:B------:R-:W-:-:S02]  /*1400*/  IABS R45, R176 ;  /* 0x000000b0002d7213 */ /* 0x000fc40000000000 */
[----:B------:R-:W-:Y:S01]  /*1410*/  IABS R47, R174 ;  /* 0x000000ae002f7213 */ /* 0x000fe20000000000 */
[----:B------:R1:W3:Y:S01]  /*1420*/  F2I.FTZ.U32.TRUNC.NTZ R7, R6 ;  /* 0x0000000600077305 */ /* 0x0002e2000021f000 */
[----:B------:R-:W-:Y:S02]  /*1430*/  IABS R51, R172 ;  /* 0x000000ac00337213 */ /* 0x000fe40000000000 */
[----:B------:R-:W-:Y:S01]  /*1440*/  IABS R53, R170 ;  /* 0x000000aa00357213 */ /* 0x000fe20000000000 */
[----:B--2---:R-:W-:Y:S01]  /*1450*/  VIADD R8, R10, 0xffffffe ;  /* 0x0ffffffe0a087836 */ /* 0x004fe20000000000 */
[----:B------:R-:W-:Y:S02]  /*1460*/  IABS R55, R169 ;  /* 0x000000a900377213 */ /* 0x000fe40000000000 */
[----:B------:R-:W-:Y:S01]  /*1470*/  IABS R57, R168 ;  /* 0x000000a800397213 */ /* 0x000fe20000000000 */
[----:B------:R-:W2:Y:S01]  /*1480*/  F2I.FTZ.U32.TRUNC.NTZ R9, R8 ;  /* 0x0000000800097305 */ /* 0x000ea2000021f000 */
[----:B-1----:R-:W-:Y:S01]  /*1490*/  IMAD.MOV.U32 R6, RZ, RZ, RZ ;  /* 0x000000ffff067224 */ /* 0x002fe200078e00ff */
[----:B------:R-:W-:-:S02]  /*14a0*/  IABS R59, R167 ;  /* 0x000000a7003b7213 */ /* 0x000fc40000000000 */
[----:B------:R-:W-:Y:S02]  /*14b0*/  IABS R61, R166 ;  /* 0x000000a6003d7213 */ /* 0x000fe40000000000 */
[----:B------:R-:W-:Y:S01]  /*14c0*/  IABS R63, R165 ;  /* 0x000000a5003f7213 */ /* 0x000fe20000000000 */
[--C-:B---3--:R-:W-:Y:S01]  /*14d0*/  IMAD.MOV R11, RZ, RZ, -R7.reuse ;  /* 0x000000ffff0b7224 */ /* 0x108fe200078e0a07 */
[----:B------:R-:W-:Y:S02]  /*14e0*/  IABS R65, R164 ;  /* 0x000000a400417213 */ /* 0x000fe40000000000 */
[----:B------:R-:W-:Y:S01]  /*14f0*/  IABS R67, R163 ;  /* 0x000000a300437213 */ /* 0x000fe20000000000 */
[----:B------:R-:W-:Y:S01]  /*1500*/  IMAD R11, R11, R2, RZ ;  /* 0x000000020b0b7224 */ /* 0x000fe200078e02ff */
[----:B------:R-:W-:Y:S02]  /*1510*/  IABS R69, R162 ;  /* 0x000000a200457213 */ /* 0x000fe40000000000 */
[----:B------:R-:W-:Y:S01]  /*1520*/  IABS R71, R161 ;  /* 0x000000a100477213 */ /* 0x000fe20000000000 */
[----:B------:R-:W-:Y:S01]  /*1530*/  IMAD.HI.U32 R4, R7, R11, R6 ;  /* 0x0000000b07047227 */ /* 0x000fe200078e0006 */
[----:B------:R-:W-:-:S02]  /*1540*/  IABS R73, R160 ;  /* 0x000000a000497213 */ /* 0x000fc40000000000 */
[----:B------:R-:W-:Y:S01]  /*1550*/  IABS R75, R159 ;  /* 0x0000009f004b7213 */ /* 0x000fe20000000000 */
[----:B------:R-:W-:Y:S01]  /*1560*/  IMAD.MOV.U32 R11, RZ, RZ, R12 ;  /* 0x000000ffff0b7224 */ /* 0x000fe200078e000c */
[----:B------:R-:W-:Y:S01]  /*1570*/  IABS R89, R158 ;  /* 0x0000009e00597213 */ /* 0x000fe20000000000 */
[----:B--2---:R-:W-:Y:S01]  /*1580*/  IMAD.MOV R8, RZ, RZ, -R9 ;  /* 0x000000ffff087224 */ /* 0x004fe200078e0a09 */
[----:B------:R-:W-:Y:S01]  /*1590*/  IABS R91, R157 ;  /* 0x0000009d005b7213 */ /* 0x000fe20000000000 */
[----:B------:R-:W-:Y:S01]  /*15a0*/  IMAD.HI.U32 R6, R4, R11, RZ ;  /* 0x0000000b04067227 */ /* 0x000fe200078e00ff */
[----:B------:R-:W-:Y:S02]  /*15b0*/  IABS R93, R155 ;  /* 0x0000009b005d7213 */ /* 0x000fe40000000000 */
[----:B------:R-:W-:Y:S01]  /*15c0*/  IABS R95, R153 ;  /* 0x00000099005f7213 */ /* 0x000fe20000000000 */
[----:B------:R-:W-:Y:S01]  /*15d0*/  IMAD R17, R8, R3, RZ ;  /* 0x0000000308117224 */ /* 0x000fe200078e02ff */
[----:B------:R-:W-:Y:S01]  /*15e0*/  IABS R97, R151 ;  /* 0x0000009700617213 */ /* 0x000fe20000000000 */
[----:B------:R-:W-:Y:S01]  /*15f0*/  IMAD.MOV.U32 R8, RZ, RZ, RZ ;  /* 0x000000ffff087224 */ /* 0x000fe200078e00ff */
[----:B------:R-:W-:Y:S01]  /*1600*/  IABS R99, R149 ;  /* 0x0000009500637213 */ /* 0x000fe20000000000 */
[----:B------:R-:W-:Y:S01]  /*1610*/  IMAD.HI.U32 R7, R4, R13, RZ ;  /* 0x0000000d04077227 */ /* 0x000fe200078e00ff */
[----:B------:R-:W-:-:S02]  /*1620*/  IABS R101, R147 ;  /* 0x0000009300657213 */ /* 0x000fc40000000000 */
[----:B------:R-:W-:Y:S01]  /*1630*/  IABS R103, R128 ;  /* 0x0000008000677213 */ /* 0x000fe20000000000 */
[----:B------:R-:W-:Y:S01]  /*1640*/  IMAD.MOV R10, RZ, RZ, -R6 ;  /* 0x000000ffff0a7224 */ /* 0x000fe200078e0a06 */
[----:B------:R-:W-:Y:S01]  /*1650*/  IABS R105, R126 ;  /* 0x0000007e00697213 */ /* 0x000fe20000000000 */
[----:B------:R-:W-:Y:S01]  /*1660*/  IMAD.HI.U32 R6, R9, R17, R8 ;  /* 0x0000001109067227 */ /* 0x000fe200078e0008 */
[----:B------:R-:W-:Y:S02]  /*1670*/  IABS R17, R193 ;  /* 0x000000c100117213 */ /* 0x000fe40000000000 */
[----:B------:R-:W-:Y:S01]  /*1680*/  IABS R107, R124 ;  /* 0x0000007c006b7213 */ /* 0x000fe20000000000 */
[----:B------:R-:W-:Y:S01]  /*1690*/  IMAD.MOV R9, RZ, RZ, -R7 ;  /* 0x000000ffff097224 */ /* 0x000fe200078e0a07 */
[----:B------:R-:W-:Y:S01]  /*16a0*/  IABS R109, R122 ;  /* 0x0000007a006d7213 */ /* 0x000fe20000000000 */
[----:B------:R-:W-:Y:S01]  /*16b0*/  IMAD R7, R2, R10, R11 ;  /* 0x0000000a02077224 */ /* 0x000fe200078e020b */
[----:B------:R-:W-:Y:S01]  /*16c0*/  IABS R10, R194 ;  /* 0x000000c2000a7213 */ /* 0x000fe20000000000 */
[----:B------:R-:W-:Y:S01]  /*16d0*/  IMAD.HI.U32 R8, R4, R15, RZ ;  /* 0x0000000f04087227 */ /* 0x000fe200078e00ff */
[----:B------:R-:W-:-:S02]  /*16e0*/  IABS R111, R120 ;  /* 0x00000078006f7213 */ /* 0x000fc40000000000 */
[----:B------:R-:W-:Y:S01]  /*16f0*/  IABS R113, R118 ;  /* 0x0000007600717213 */ /* 0x000fe20000000000 */
[----:B------:R-:W-:Y:S01]  /*1700*/  IMAD.MOV R8, RZ, RZ, -R8 ;  /* 0x000000ffff087224 */ /* 0x000fe200078e0a08 */
[----:B------:R-:W-:Y:S01]  /*1710*/  IABS R115, R116 ;  /* 0x0000007400737213 */ /* 0x000fe20000000000 */
[----:B------:R-:W-:Y:S01]  /*1720*/  IMAD R9, R2, R9, R13 ;  /* 0x0000000902097224 */ /* 0x000fe200078e020d */
[----:B------:R-:W-:Y:S01]  /*1730*/  IABS R117, R114 ;  /* 0x0000007200757213 */ /* 0x000fe20000000000 */
[----:B------:R-:W-:Y:S01]  /*1740*/  IMAD.MOV.U32 R13, RZ, RZ, R10 ;  /* 0x000000ffff0d7224 */ /* 0x000fe200078e000a */
[----:B------:R-:W-:Y:S01]  /*1750*/  IABS R119, R112 ;  /* 0x0000007000777213 */ /* 0x000fe20000000000 */
[----:B------:R-:W-:Y:S01]  /*1760*/  IMAD.HI.U32 R10, R4, R17, RZ ;  /* 0x00000011040a7227 */ /* 0x000fe200078e00ff */
[----:B------:R-:W-:Y:S02]  /*1770*/  IABS R121, R110 ;  /* 0x0000006e00797213 */ /* 0x000fe40000000000 */
        /* <DEDUP_REMOVED lines=8> */
[C---:B------:R-:W-:Y:S01]  /*1800*/  IMAD.HI.U32 R12, R4.reuse, R19, RZ ;  /* 0x00000013040c7227 */ /* 0x040fe200078e00ff */
[----:B------:R-:W-:Y:S02]  /*1810*/  IABS R141, R98 ;  /* 0x00000062008d7213 */ /* 0x000fe40000000000 */
[----:B------:R-:W-:Y:S01]  /*1820*/  IABS R143, R96 ;  /* 0x00000060008f7213 */ /* 0x000fe20000000000 */
[----:B------:R-:W-:Y:S01]  /*1830*/  IMAD.MOV R14, RZ, RZ, -R8 ;  /* 0x000000ffff0e7224 */ /* 0x000fe200078e0a08 */
[----:B------:R-:W-:Y:S01]  /*1840*/  IABS R145, R94 ;  /* 0x0000005e00917213 */ /* 0x000fe20000000000 */
[----:B------:R-:W-:Y:S01]  /*1850*/  IMAD.HI.U32 R8, R4, R21, RZ ;  /* 0x0000001504087227 */ /* 0x000fe200078e00ff */
[----:B------:R-:W-:-:S02]  /*1860*/  IABS R181, R18 ;  /* 0x0000001200b57213 */ /* 0x000fc40000000000 */
[C---:B------:R-:W-:Y:S01]  /*1870*/  ISETP.GT.U32.AND P1, PT, R2.reuse, R7, PT ;  /* 0x000000070200720c */ /* 0x040fe20003f24070 */
[C---:B------:R-:W-:Y:S01]  /*1880*/  IMAD R15, R2.reuse, R10, R17 ;  /* 0x0000000a020f7224 */ /* 0x040fe200078e0211 */
[----:B------:R-:W-:Y:S01]  /*1890*/  ISETP.GT.U32.AND P0, PT, R2, R9, PT ;  /* 0x000000090200720c */ /* 0x000fe20003f04070 */
[----:B------:R-:W-:Y:S01]  /*18a0*/  IMAD.HI.U32 R10, R4, R23, RZ ;  /* 0x00000017040a7227 */ /* 0x000fe200078e00ff */
[C---:B------:R-:W-:Y:S02]  /*18b0*/  ISETP.GT.U32.AND P4, PT, R2.reuse, R11, PT ;  /* 0x0000000b0200720c */ /* 0x040fe40003f84070 */
[C---:B------:R-:W-:Y:S01]  /*18c0*/  ISETP.GT.U32.AND P5, PT, R2.reuse, R15, PT ;  /* 0x0000000f0200720c */ /* 0x040fe20003fa4070 */
[----:B------:R-:W-:Y:S01]  /*18d0*/  IMAD.MOV R12, RZ, RZ, -R12 ;  /* 0x000000ffff0c7224 */ /* 0x000fe200078e0a0c */
[----:B------:R-:W-:Y:S01]  /*18e0*/  IABS R171, R92 ;  /* 0x0000005c00ab7213 */ /* 0x000fe20000000000 */
[----:B------:R-:W-:Y:S01]  /*18f0*/  IMAD.MOV R8, RZ, RZ, -R8 ;  /* 0x000000ffff087224 */ /* 0x000fe200078e0a08 */
[----:B------:R-:W-:Y:S01]  /*1900*/  IABS R173, R90 ;  /* 0x0000005a00ad7213 */ /* 0x000fe20000000000 */
[----:B------:R-:W-:Y:S01]  /*1910*/  IMAD.MOV R10, RZ, RZ, -R10 ;  /* 0x000000ffff0a7224 */ /* 0x000fe200078e0a0a */
[----:B------:R-:W-:Y:S01]  /*1920*/  IABS R175, R88 ;  /* 0x0000005800af7213 */ /* 0x000fe20000000000 */
[C---:B------:R-:W-:Y:S01]  /*1930*/  IMAD R17, R2.reuse, R12, R19 ;  /* 0x0000000c02117224 */ /* 0x040fe200078e0213 */
[----:B------:R-:W-:Y:S01]  /*1940*/  IABS R177, R22 ;  /* 0x0000001600b17213 */ /* 0x000fe20000000000 */
[C---:B------:R-:W-:Y:S01]  /*1950*/  IMAD R19, R2.reuse, R8, R21 ;  /* 0x0000000802137224 */ /* 0x040fe200078e0215 */
[----:B------:R-:W-:Y:S01]  /*1960*/  IABS R179, R20 ;  /* 0x0000001400b37213 */ /* 0x000fe20000000000 */
[C---:B------:R-:W-:Y:S01]  /*1970*/  IMAD R21, R2.reuse, R10, R23 ;  /* 0x0000000a02157224 */ /* 0x040fe200078e0217 */
[----:B------:R-:W-:Y:S01]  /*1980*/  ISETP.GT.U32.AND P6, PT, R2, R17, PT ;  /* 0x000000110200720c */ /* 0x000fe20003fc4070 */
[----:B------:R-:W-:-:S04]  /*1990*/  IMAD.HI.U32 R8, R4, R25, RZ ;  /* 0x0000001904087227 */ /* 0x000fc800078e00ff */
[----:B------:R-:W-:-:S04]  /*19a0*/  IMAD.HI.U32 R10, R4, R27, RZ ;  /* 0x0000001b040a7227 */ /* 0x000fc800078e00ff */
[----:B------:R-:W-:Y:S02]  /*19b0*/  IMAD.MOV R23, RZ, RZ, -R8 ;  /* 0x000000ffff177224 */ /* 0x000fe400078e0a08 */
[----:B------:R-:W-:Y:S02]  /*19c0*/  IMAD.MOV R10, RZ, RZ, -R10 ;  /* 0x000000ffff0a7224 */ /* 0x000fe400078e0a0a */
[----:B------:R-:W-:-:S04]  /*19d0*/  IMAD.HI.U32 R12, R4, R29, RZ ;  /* 0x0000001d040c7227 */ /* 0x000fc800078e00ff */
[----:B------:R-:W-:Y:S02]  /*19e0*/  IMAD R23, R2, R23, R25 ;  /* 0x0000001702177224 */ /* 0x000fe400078e0219 */
[----:B------:R-:W-:-:S04]  /*19f0*/  IMAD.HI.U32 R8, R4, R31, RZ ;  /* 0x0000001f04087227 */ /* 0x000fc800078e00ff */
[----:B------:R-:W-:Y:S02]  /*1a00*/  IMAD R25, R2, R10, R27 ;  /* 0x0000000a02197224 */ /* 0x000fe400078e021b */
[----:B------:R-:W-:-:S04]  /*1a10*/  IMAD.HI.U32 R10, R4, R33, RZ ;  /* 0x00000021040a7227 */ /* 0x000fc800078e00ff */
[----:B------:R-:W-:Y:S02]  /*1a20*/  IMAD.MOV R12, RZ, RZ, -R12 ;  /* 0x000000ffff0c7224 */ /* 0x000fe400078e0a0c */
[----:B------:R-:W-:Y:S02]  /*1a30*/  IMAD.MOV R8, RZ, RZ, -R8 ;  /* 0x000000ffff087224 */ /* 0x000fe400078e0a08 */
[----:B------:R-:W-:Y:S02]  /*1a40*/  IMAD.MOV R10, RZ, RZ, -R10 ;  /* 0x000000ffff0a7224 */ /* 0x000fe400078e0a0a */
[C---:B------:R-:W-:Y:S02]  /*1a50*/  IMAD R27, R2.reuse, R12, R29 ;  /* 0x0000000c021b7224 */ /* 0x040fe400078e021d */
[C---:B------:R-:W-:Y:S02]  /*1a60*/  IMAD R29, R2.reuse, R8, R31 ;  /* 0x00000008021d7224 */ /* 0x040fe400078e021f */
[----:B------:R-:W-:-:S02]  /*1a70*/  IMAD R31, R2, R10, R33 ;  /* 0x0000000a021f7224 */ /* 0x000fc400078e0221 */
        /* <DEDUP_REMOVED lines=136> */
[C---:B------:R-:W-:Y:S02]  /*2300*/  IMAD R13, R2.reuse, R14, R13 ;  /* 0x0000000e020d7224 */ /* 0x040fe400078e020d */
[----:B------:R-:W-:Y:S02]  /*2310*/  IMAD.MOV R14, RZ, RZ, -R10 ;  /* 0x000000ffff0e7224 */ /* 0x000fe400078e0a0a */
[--C-:B------:R-:W-:Y:S01]  /*2320*/  @!P1 IMAD.IADD R7, R7, 0x1, -R2.reuse ;  /* 0x0000000107079824 */ /* 0x100fe200078e0a02 */
[C---:B------:R-:W-:Y:S01]  /*2330*/  ISETP.GT.U32.AND P3, PT, R2.reuse, R13, PT ;  /* 0x0000000d0200720c */ /* 0x040fe20003f64070 */
[C---:B------:R-:W-:Y:S01]  /*2340*/  IMAD R181, R2.reuse, R14, R181 ;  /* 0x0000000e02b57224 */ /* 0x040fe200078e02b5 */
[C---:B------:R-:W-:Y:S01]  /*2350*/  ISETP.GT.U32.AND P1, PT, R2.reuse, R21, PT ;  /* 0x000000150200720c */ /* 0x040fe20003f24070 */
[--C-:B------:R-:W-:Y:S01]  /*2360*/  @!P0 IMAD.IADD R9, R9, 0x1, -R2.reuse ;  /* 0x0000000109098824 */ /* 0x100fe200078e0a02 */
[C---:B------:R-:W-:Y:S01]  /*2370*/  ISETP.GT.U32.AND P0, PT, R2.reuse, R23, PT ;  /* 0x000000170200720c */ /* 0x040fe20003f04070 */
[--C-:B------:R-:W-:Y:S01]  /*2380*/  @!P5 IMAD.IADD R15, R15, 0x1, -R2.reuse ;  /* 0x000000010f0fd824 */ /* 0x100fe200078e0a02 */
[C---:B------:R-:W-:Y:S01]  /*2390*/  ISETP.GT.U32.AND P2, PT, R2.reuse, R181, PT ;  /* 0x000000b50200720c */ /* 0x040fe20003f44070 */
[--C-:B------:R-:W-:Y:S01]  /*23a0*/  @!P4 IMAD.IADD R11, R11, 0x1, -R2.reuse ;  /* 0x000000010b0bc824 */ /* 0x100fe200078e0a02 */
[C---:B------:R-:W-:Y:S01]  /*23b0*/  ISETP.GT.U32.AND P5, PT, R2.reuse, R29, PT ;  /* 0x0000001d0200720c */ /* 0x040fe20003fa4070 */
[----:B------:R-:W-:Y:S01]  /*23c0*/  @!P6 IMAD.IADD R17, R17, 0x1, -R2 ;  /* 0x000000011111e824 */ /* 0x000fe200078e0a02 */
[----:B------:R-:W-:Y:S01]  /*23d0*/  ISETP.GT.U32.AND P4, PT, R2, R25, PT ;  /* 0x000000190200720c */ /* 0x000fe20003f84070 */
[----:B------:R-:W-:-:S04]  /*23e0*/  IMAD.HI.U32 R8, R4, R171, RZ ;  /* 0x000000ab04087227 */ /* 0x000fc800078e00ff */
[--C-:B------:R-:W-:Y:S01]  /*23f0*/  @!P3 IMAD.IADD R13, R13, 0x1, -R2.reuse ;  /* 0x000000010d0db824 */ /* 0x100fe200078e0a02 */
[C---:B------:R-:W-:Y:S01]  /*2400*/  ISETP.GT.U32.AND P3, PT, R2.reuse, R27, PT ;  /* 0x0000001b0200720c */ /* 0x040fe20003f64070 */
        /* <DEDUP_REMOVED lines=10> */
[----:B------:R-:W-:Y:S01]  /*24b0*/  IMAD.HI.U32 R10, R4, R173, RZ ;  /* 0x000000ad040a7227 */ /* 0x000fe200078e00ff */
[----:B------:R-:W-:-:S03]  /*24c0*/  ISETP.GT.U32.AND P6, PT, R2, R181, PT ;  /* 0x000000b50200720c */ /* 0x000fc60003fc4070 */
        /* <DEDUP_REMOVED lines=35> */
[----:B------:R-:W-:Y:S01]  /*2700*/  ISETP.GT.U32.AND P0, PT, R2, R53, PT ;  /* 0x000000350200720c */ /* 0x000fe20003f04070 */
[----:B------:R-:W-:-:S02]  /*2710*/  @!P5 IMAD.IADD R45, R45, 0x1, -R2 ;  /* 0x000000012d2dd824 */ /* 0x000fc400078e0a02 */
        /* <DEDUP_REMOVED lines=11> */
[C---:B------:R-:W-:Y:S01]  /*27d0*/  ISETP.GT.U32.AND P5, PT, R2.reuse, R33, PT ;  /* 0x000000210200720c */ /* 0x040fe20003fa4070 */
[----:B------:R-:W-:Y:S01]  /*27e0*/  IMAD.MOV R12, RZ, RZ, -R8 ;  /* 0x000000ffff0c7224 */ /* 0x000fe200078e0a08 */
        /* <DEDUP_REMOVED lines=124> */
[----:B------:R-:W-:-:S04]  /*2fb0*/  IMAD.HI.U32 R4, R4, R179, RZ ;  /* 0x000000b304047227 */ /* 0x000fc800078e00ff */
[--C-:B------:R-:W-:Y:S01]  /*2fc0*/  @!P0 IMAD.IADD R109, R109, 0x1, -R2.reuse ;  /* 0x000000016d6d8824 */ /* 0x100fe200078e0a02 */
[C---:B------:R-:W-:Y:S01]  /*2fd0*/  ISETP.GT.U32.AND P0, PT, R2.reuse, R123, PT ;  /* 0x0000007b0200720c */ /* 0x040fe20003f04070 */
[--C-:B------:R-:W-:Y:S01]  /*2fe0*/  @!P2 IMAD.IADD R111, R111, 0x1, -R2.reuse ;  /* 0x000000016f6fa824 */ /* 0x100fe200078e0a02 */
[C---:B------:R-:W-:Y:S01]  /*2ff0*/  ISETP.GT.U32.AND P2, PT, R2.reuse, R125, PT ;  /* 0x0000007d0200720c */ /* 0x040fe20003f44070 */
[----:B------:R-:W-:Y:S01]  /*3000*/  @!P5 IMAD.IADD R117, R117, 0x1, -R2 ;  /* 0x000000017575d824 */ /* 0x000fe200078e0a02 */
[C---:B------:R-:W-:Y:S01]  /*3010*/  ISETP.GT.U32.AND P5, PT, R2.reuse, R139, PT ;  /* 0x0000008b0200720c */ /* 0x040fe20003fa4070 */
[----:B------:R-:W-:Y:S02]  /*3020*/  IMAD.MOV R4, RZ, RZ, -R4 ;  /* 0x000000ffff047224 */ /* 0x000fe400078e0a04 */
[--C-:B------:R-:W-:Y:S01]  /*3030*/  @!P4 IMAD.IADD R115, R115, 0x1, -R2.reuse ;  /* 0x000000017373c824 */ /* 0x100fe200078e0a02 */
[C---:B------:R-:W-:Y:S01]  /*3040*/  ISETP.GT.U32.AND P4, PT, R2.reuse, R129, PT ;  /* 0x000000810200720c */ /* 0x040fe20003f84070 */
[C---:B------:R-:W-:Y:S01]  /*3050*/  IMAD R179, R2.reuse, R4, R179 ;  /* 0x0000000402b37224 */ /* 0x040fe200078e02b3 */
[----:B------:R-:W-:Y:S01]  /*3060*/  IABS R4, R16 ;  /* 0x0000001000047213 */ /* 0x000fe20000000000 */
[----:B------:R-:W-:Y:S01]  /*3070*/  @!P3 IMAD.IADD R113, R113, 0x1, -R2 ;  /* 0x000000017171b824 */ /* 0x000fe200078e0a02 */
[C---:B------:R-:W-:Y:S01]  /*3080*/  ISETP.GT.U32.AND P3, PT, R2.reuse, R127, PT ;  /* 0x0000007f0200720c */ /* 0x040fe20003f64070 */
[----:B------:R-:W-:-:S02]  /*3090*/  IMAD R171, R2, R12, R171 ;  /* 0x0000000c02ab7224 */ /* 0x000fc400078e02ab */
[C---:B------:R-:W-:Y:S02]  /*30a0*/  IMAD R173, R2.reuse, R14, R173 ;  /* 0x0000000e02ad7224 */ /* 0x040fe400078e02ad */
[--C-:B------:R-:W-:Y:S01]  /*30b0*/  @!P6 IMAD.IADD R103, R103, 0x1, -R2.reuse ;  /* 0x000000016767e824 */ /* 0x100fe200078e0a02 */
[C---:B------:R-:W-:Y:S01]  /*30c0*/  ISETP.GT.U32.AND P6, PT, R2.reuse, R121, PT ;  /* 0x000000790200720c */ /* 0x040fe20003fc4070 */
[----:B------:R-:W-:Y:S01]  /*30d0*/  @!P1 IMAD.IADD R119, R119, 0x1, -R2 ;  /* 0x0000000177779824 */ /* 0x000fe200078e0a02 */
[----:B------:R-:W-:Y:S01]  /*30e0*/  ISETP.GT.U32.AND P1, PT, R2, R141, PT ;  /* 0x0000008d0200720c */ /* 0x000fe20003f24070 */
[----:B------:R-:W-:Y:S02]  /*30f0*/  IMAD.MOV R10, RZ, RZ, -R10 ;  /* 0x000000ffff0a7224 */ /* 0x000fe400078e0a0a */
[----:B------:R-:W-:Y:S02]  /*3100*/  IMAD.MOV R8, RZ, RZ, -R8 ;  /* 0x000000ffff087224 */ /* 0x000fe400078e0a08 */
[----:B------:R-:W-:-:S04]  /*3110*/  IMAD.HI.U32 R6, R6, R4, RZ ;  /* 0x0000000406067227 */ /* 0x000fc800078e00ff */
[--C-:B------:R-:W-:Y:S01]  /*3120*/  @!P0 IMAD.IADD R123, R123, 0x1, -R2.reuse ;  /* 0x000000017b7b8824 */ /* 0x100fe200078e0a02 */
[C---:B------:R-:W-:Y:S01]  /*3130*/  ISETP.GT.U32.AND P0, PT, R2.reuse, R171, PT ;  /* 0x000000ab0200720c */ /* 0x040fe20003f04070 */
[--C-:B------:R-:W-:Y:S01]  /*3140*/  @!P2 IMAD.IADD R125, R125, 0x1, -R2.reuse ;  /* 0x000000017d7da824 */ /* 0x100fe200078e0a02 */
[C---:B------:R-:W-:Y:S01]  /*3150*/  ISETP.GT.U32.AND P2, PT, R2.reuse, R173, PT ;  /* 0x000000ad0200720c */ /* 0x040fe20003f44070 */
[----:B------:R-:W-:Y:S01]  /*3160*/  @!P5 IMAD.IADD R139, R139, 0x1, -R2 ;  /* 0x000000018b8bd824 */ /* 0x000fe200078e0a02 */
[C---:B------:R-:W-:Y:S01]  /*3170*/  ISETP.GT.U32.AND P5, PT, R2.reuse, R179, PT ;  /* 0x000000b30200720c */ /* 0x040fe20003fa4070 */
[C---:B------:R-:W-:Y:S02]  /*3180*/  IMAD R177, R2.reuse, R10, R177 ;  /* 0x0000000a02b17224 */ /* 0x040fe400078e02b1 */
[----:B------:R-:W-:Y:S02]  /*3190*/  IMAD R175, R2, R8, R175 ;  /* 0x0000000802af7224 */ /* 0x000fe400078e02af */
[----:B------:R-:W-:-:S02]  /*31a0*/  IMAD.MOV R6, RZ, RZ, -R6 ;  /* 0x000000ffff067224 */ /* 0x000fc400078e0a06 */
[----:B------:R-:W-:Y:S01]  /*31b0*/  @!P4 IMAD.IADD R129, R129, 0x1, -R2 ;  /* 0x000000018181c824 */ /* 0x000fe200078e0a02 */
[C---:B------:R-:W-:Y:S01]  /*31c0*/  ISETP.GT.U32.AND P4, PT, R2.reuse, R177, PT ;  /* 0x000000b10200720c */ /* 0x040fe20003f84070 */
[----:B------:R-:W-:Y:S01]  /*31d0*/  IMAD R6, R3, R6, R4 ;  /* 0x0000000603067224 */ /* 0x000fe200078e0204 */
[----:B------:R-:W-:Y:S01]  /*31e0*/  SHF.R.S32.HI R4, RZ, 0x1f, R5 ;  /* 0x0000001fff047819 */ /* 0x000fe20000011405 */
[--C-:B------:R-:W-:Y:S01]  /*31f0*/  @!P3 IMAD.IADD R127, R127, 0x1, -R2.reuse ;  /* 0x000000017f7fb824 */ /* 0x100fe200078e0a02 */
[C---:B------:R-:W-:Y:S01]  /*3200*/  ISETP.GT.U32.AND P3, PT, R2.reuse, R175, PT ;  /* 0x000000af0200720c */ /* 0x040fe20003f64070 */
[--C-:B------:R-:W-:Y:S01]  /*3210*/  @!P6 IMAD.IADD R121, R121, 0x1, -R2.reuse ;  /* 0x000000017979e824 */ /* 0x100fe200078e0a02 */
[C---:B------:R-:W-:Y:S01]  /*3220*/  ISETP.GT.U32.AND P6, PT, R2.reuse, R143, PT ;  /* 0x0000008f0200720c */ /* 0x040fe20003fc4070 */
[--C-:B------:R-:W-:Y:S01]  /*3230*/  @!P1 IMAD.IADD R141, R141, 0x1, -R2.reuse ;  /* 0x000000018d8d9824 */ /* 0x100fe200078e0a02 */
[----:B------:R-:W-:Y:S01]  /*3240*/  ISETP.GT.U32.AND P1, PT, R3, R6, PT ;  /* 0x000000060300720c */ /* 0x000fe20003f24070 */
        /* <DEDUP_REMOVED lines=12> */
[----:B------:R-:W-:Y:S01]  /*3310*/  @!P1 IMAD.IADD R6, R6, 0x1, -R3 ;  /* 0x0000000106069824 */ /* 0x000fe200078e0a03 */
[----:B------:R-:W-:Y:S01]  /*3320*/  LEA.HI R5, R4, R5, RZ, 0x6 ;  /* 0x0000000504057211 */ /* 0x000fe200078f30ff */
        /* <DEDUP_REMOVED lines=10> */
[----:B------:R-:W-:Y:S01]  /*33d0*/  IMAD.MOV.U32 R145, RZ, RZ, R99 ;  /* 0x000000ffff917224 */ /* 0x000fe200078e0063 */
[C---:B------:R-:W-:Y:S01]  /*33e0*/  ISETP.GT.U32.AND P3, PT, R2.reuse, R175, PT ;  /* 0x000000af0200720c */ /* 0x040fe20003f64070 */
[--C-:B------:R-:W-:Y:S01]  /*33f0*/  @!P6 IMAD.IADD R123, R123, 0x1, -R2.reuse ;  /* 0x000000017b7be824 */ /* 0x100fe200078e0a02 */
[----:B------:R-:W-:Y:S01]  /*3400*/  ISETP.GT.U32.AND P6, PT, R2, R179, PT ;  /* 0x000000b30200720c */ /* 0x000fe20003fc4070 */
[--C-:B------:R-:W-:Y:S01]  /*3410*/  @!P1 IMAD.IADD R143, R143, 0x1, -R2.reuse ;  /* 0x000000018f8f9824 */ /* 0x100fe200078e0a02 */
[----:B------:R-:W-:Y:S01]  /*3420*/  ISETP.GE.AND P1, PT, R197, RZ, PT ;  /* 0x000000ffc500720c */ /* 0x000fe20003f26270 */
[--C-:B------:R-:W-:Y:S01]  /*3430*/  @!P0 IMAD.IADD R171, R171, 0x1, -R2.reuse ;  /* 0x00000001abab8824 */ /* 0x100fe200078e0a02 */
[----:B------:R-:W-:Y:S01]  /*3440*/  ISETP.GE.AND P0, PT, R196, RZ, PT ;  /* 0x000000ffc400720c */ /* 0x000fe20003f06270 */
[--C-:B------:R-:W-:Y:S01]  /*3450*/  @!P2 IMAD.IADD R173, R173, 0x1, -R2.reuse ;  /* 0x00000001adada824 */ /* 0x100fe200078e0a02 */
[----:B------:R-:W-:Y:S01]  /*3460*/  ISETP.GE.AND P2, PT, R195, RZ, PT ;  /* 0x000000ffc300720c */ /* 0x000fe20003f46270 */
[----:B------:R-:W-:Y:S01]  /*3470*/  @!P5 IMAD.IADD R6, R6, 0x1, -R3 ;  /* 0x000000010606d824 */ /* 0x000fe200078e0a03 */
[----:B------:R-:W-:Y:S01]  /*3480*/  ISETP.GE.AND P5, PT, R194, RZ, PT ;  /* 0x000000ffc200720c */ /* 0x000fe20003fa6270 */
[--C-:B------:R-:W-:Y:S01]  /*3490*/  @!P4 IMAD.IADD R177, R177, 0x1, -R2.reuse ;  /* 0x00000001b1b1c824 */ /* 0x100fe200078e0a02 */
[----:B------:R-:W-:Y:S01]  /*34a0*/  ISETP.GE.AND P4, PT, R193, RZ, PT ;  /* 0x000000ffc100720c */ /* 0x000fe20003f86270 */
[--C-:B------:R-:W-:Y:S01]  /*34b0*/  @!P3 IMAD.IADD R175, R175, 0x1, -R2.reuse ;  /* 0x00000001afafb824 */ /* 0x100fe200078e0a02 */
[----:B------:R-:W-:Y:S01]  /*34c0*/  ISETP.GE.AND P3, PT, R192, RZ, PT ;  /* 0x000000ffc000720c */ /* 0x000fe20003f66270 */
[----:B------:R-:W-:Y:S01]  /*34d0*/  IMAD.MOV.U32 R3, RZ, RZ, R97 ;  /* 0x000000ffff037224 */ /* 0x000fe200078e0061 */
[----:B------:R-:W-:Y:S01]  /*34e0*/  LOP3.LUT R4, RZ, R49, RZ, 0x33, !PT ;  /* 0x00000031ff047212 */ /* 0x000fe200078e33ff */
[----:B------:R-:W-:Y:S01]  /*34f0*/  @!P1 IMAD.MOV R7, RZ, RZ, -R7 ;  /* 0x000000ffff079224 */ /* 0x000fe200078e0a07 */
[----:B------:R-:W-:Y:S01]  /*3500*/  ISETP.GE.AND P1, PT, R191, RZ, PT ;  /* 0x000000ffbf00720c */ /* 0x000fe20003f26270 */
        /* <DEDUP_REMOVED lines=10> */
[----:B------:R-:W-:Y:S01]  /*35b0*/  @!P6 IMAD.IADD R179, R179, 0x1, -R2 ;  /* 0x00000001b3b3e824 */ /* 0x000fe200078e0a02 */
[----:B------:R-:W-:Y:S01]  /*35c0*/  ISETP.NE.AND P6, PT, R48, RZ, PT ;  /* 0x000000ff3000720c */ /* 0x000fe20003fc5270 */
        /* <DEDUP_REMOVED lines=12> */
[----:B------:R-:W-:Y:S01]  /*3690*/  IMAD.MOV.U32 R2, RZ, RZ, R6 ;  /* 0x000000ffff027224 */ /* 0x000fe200078e0006 */
[----:B------:R-:W-:Y:S01]  /*36a0*/  SHF.R.S32.HI R5, RZ, 0x6, R5 ;  /* 0x00000006ff057819 */ /* 0x000fe20000011405 */
        /* <DEDUP_REMOVED lines=12> */
[----:B0-----:R-:W-:-:S02]  /*3770*/  IMAD.MOV.U32 R169, RZ, RZ, R123 ;  /* 0x000000ffffa97224 */ /* 0x001fc400078e007b */
        /* <DEDUP_REMOVED lines=12> */
[----:B------:R-:W-:-:S02]  /*3840*/  IMAD.MOV.U32 R163, RZ, RZ, R117 ;  /* 0x000000ffffa37224 */ /* 0x000fc400078e0075 */
        /* <DEDUP_REMOVED lines=34> */
[----:B------:R-:W-:Y:S02]  /*3a70*/  IMAD.MOV.U32 R149, RZ, RZ, R103 ;  /* 0x000000ffff957224 */ /* 0x000fe400078e0067 */
[----:B------:R-:W-:Y:S01]  /*3a80*/  @!P4 IMAD.MOV R147, RZ, RZ, -R147 ;  /* 0x000000ffff93c224 */ /* 0x000fe200078e0a93 */
[----:B------:R-:W-:Y:S01]  /*3a90*/  ISETP.GE.AND P4, PT, R116, RZ, PT ;  /* 0x000000ff7400720c */ /* 0x000fe20003f86270 */
[----:B------:R-:W-:Y:S01]  /*3aa0*/  @!P3 IMAD.MOV R149, RZ, RZ, -R149 ;  /* 0x000000ffff95b224 */ /* 0x000fe200078e0a95 */
[----:B------:R-:W-:Y:S01]  /*3ab0*/  ISETP.GE.AND P3, PT, R114, RZ, PT ;  /* 0x000000ff7200720c */ /* 0x000fe20003f66270 */
[----:B------:R-:W-:-:S02]  /*3ac0*/  IMAD.MOV.U32 R151, RZ, RZ, R105 ;  /* 0x000000ffff977224 */ /* 0x000fc400078e0069 */
[----:B------:R-:W-:Y:S02]  /*3ad0*/  IMAD.MOV.U32 R153, RZ, RZ, R107 ;  /* 0x000000ffff997224 */ /* 0x000fe400078e006b */
[----:B------:R-:W-:Y:S02]  /*3ae0*/  IMAD.MOV.U32 R157, RZ, RZ, R111 ;  /* 0x000000ffff9d7224 */ /* 0x000fe400078e006f */
        /* <DEDUP_REMOVED lines=9> */
[----:B------:R-:W-:Y:S02]  /*3b80*/  IMAD.MOV.U32 R161, RZ, RZ, R115 ;  /* 0x000000ffffa17224 */ /* 0x000fe400078e0073 */
[----:B------:R-:W-:Y:S01]  /*3b90*/  @!P4 IMAD.MOV R159, RZ, RZ, -R159 ;  /* 0x000000ffff9fc224 */ /* 0x000fe200078e0a9f */
[----:B------:R-:W-:Y:S01]  /*3ba0*/  ISETP.GE.AND P4, PT, R104, RZ, PT ;  /* 0x000000ff6800720c */ /* 0x000fe20003f86270 */
[----:B------:R-:W-:Y:S01]  /*3bb0*/  @!P3 IMAD.MOV R161, RZ, RZ, -R161 ;  /* 0x000000ffffa1b224 */ /* 0x000fe200078e0aa1 */
[----:B------:R-:W-:Y:S01]  /*3bc0*/  ISETP.GE.AND P3, PT, R102, RZ, PT ;  /* 0x000000ff6600720c */ /* 0x000fe20003f66270 */
        /* <DEDUP_REMOVED lines=13> */
[----:B------:R-:W-:-:S03]  /*3ca0*/  ISETP.GE.AND P3, PT, R90, RZ, PT ;  /* 0x000000ff5a00720c */ /* 0x000fc60003f66270 */
        /* <DEDUP_REMOVED lines=11> */
[----:B------:R-:W-:-:S03]  /*3d60*/  ISETP.NE.AND P3, PT, R49, RZ, PT ;  /* 0x000000ff3100720c */ /* 0x000fc60003f65270 */
[----:B------:R-:W-:Y:S01]  /*3d70*/  @!P1 IMAD.MOV R175, RZ, RZ, -R175 ;  /* 0x000000ffffaf9224 */ /* 0x000fe200078e0aaf */
[C---:B------:R-:W-:Y:S01]  /*3d80*/  SEL R9, R4.reuse, R9, !P3 ;  /* 0x0000000904097207 */ /* 0x040fe20005800000 */
[----:B------:R-:W-:Y:S01]  /*3d90*/  @!P0 IMAD.MOV R177, RZ, RZ, -R177 ;  /* 0x000000ffffb18224 */ /* 0x000fe200078e0ab1 */
[C---:B------:R-:W-:Y:S01]  /*3da0*/  SEL R15, R4.reuse, R15, !P3 ;  /* 0x0000000f040f7207 */ /* 0x040fe20005800000 */
[----:B------:R-:W-:Y:S01]  /*3db0*/  @!P2 IMAD.MOV R179, RZ, RZ, -R179 ;  /* 0x000000ffffb3a224 */ /* 0x000fe200078e0ab3 */
[C---:B------:R-:W-:Y:S01]  /*3dc0*/  SEL R7, R4.reuse, R7, !P3 ;  /* 0x0000000704077207 */ /* 0x040fe20005800000 */
[----:B------:R-:W-:Y:S01]  /*3dd0*/  @!P5 IMAD.MOV R181, RZ, RZ, -R181 ;  /* 0x000000ffffb5d224 */ /* 0x000fe200078e0ab5 */
[C---:B------:R-:W-:Y:S01]  /*3de0*/  SEL R11, R4.reuse, R11, !P3 ;  /* 0x0000000b040b7207 */ /* 0x040fe20005800000 */
[----:B------:R-:W-:Y:S01]  /*3df0*/  IMAD R9, R9, UR4, RZ ;  /* 0x0000000409097c24 */ /* 0x000fe2000f8e02ff */
[C---:B------:R-:W-:Y:S01]  /*3e00*/  SEL R17, R4.reuse, R17, !P3 ;  /* 0x0000001104117207 */ /* 0x040fe20005800000 */
[----:B------:R-:W-:Y:S01]  /*3e10*/  IMAD R15, R15, UR4, RZ ;  /* 0x000000040f0f7c24 */ /* 0x000fe2000f8e02ff */
[C---:B------:R-:W-:Y:S01]  /*3e20*/  SEL R23, R4.reuse, R23, !P3 ;  /* 0x0000001704177207 */ /* 0x040fe20005800000 */
[----:B------:R-:W-:Y:S01]  /*3e30*/  @!P4 IMAD.MOV R2, RZ, RZ, -R2 ;  /* 0x000000ffff02c224 */ /* 0x000fe200078e0a02 */
[C---:B------:R-:W-:Y:S01]  /*3e40*/  SEL R29, R4.reuse, R29, !P3 ;  /* 0x0000001d041d7207 */ /* 0x040fe20005800000 */
[----:B------:R-:W-:Y:S01]  /*3e50*/  IMAD R7, R7, UR4, RZ ;  /* 0x0000000407077c24 */ /* 0x000fe2000f8e02ff */
        /* <DEDUP_REMOVED lines=14> */
[----:B------:R-:W-:-:S02]  /*3f40*/  SEL R35, R4, R35, !P3 ;  /* 0x0000002304237207 */ /* 0x000fc40005800000 */
[C---:B------:R-:W-:Y:S02]  /*3f50*/  SEL R37, R4.reuse, R37, !P3 ;  /* 0x0000002504257207 */ /* 0x040fe40005800000 */
        /* <DEDUP_REMOVED lines=40> */
[----:B------:R-:W-:Y:S01]  /*41e0*/  SEL R218, R4, R93, !P3 ;  /* 0x0000005d04da7207 */ /* 0x000fe20005800000 */
        /* <DEDUP_REMOVED lines=37> */
[----:B------:R-:W-:Y:S01]  /*4440*/  SEL R32, R4, R139, !P3 ;  /* 0x0000008b04207207 */ /* 0x000fe20005800000 */
        /* <DEDUP_REMOVED lines=17> */
[----:B------:R-:W-:Y:S01]  /*4560*/  @!P6 LOP3.LUT R2, RZ, R48, RZ, 0x33, !PT ;  /* 0x00000030ff02e212 */ /* 0x000fe200078e33ff */
[----:B------:R-:W-:Y:S01]  /*4570*/  IMAD R29, R171, UR4, RZ ;  /* 0x00000004ab1d7c24 */ /* 0x000fe2000f8e02ff */
[----:B------:R-:W-:Y:S01]  /*4580*/  SHF.R.S32.HI R12, RZ, 0x1f, R9 ;  /* 0x0000001fff0c7819 */ /* 0x000fe20000011409 */
[----:B------:R-:W-:Y:S01]  /*4590*/  IMAD R28, R28, UR4, RZ ;  /* 0x000000041c1c7c24 */ /* 0x000fe2000f8e02ff */
[----:B------:R-:W-:Y:S01]  /*45a0*/  IADD3 R6, P6, R9, UR8, RZ ;  /* 0x0000000809067c10 */ /* 0x000fe2000ffde0ff */
        /* <DEDUP_REMOVED lines=10> */
[----:B------:R-:W-:Y:S01]  /*4650*/  UIADD3 UR4, UR12, 0x2000, URZ ;  /* 0x000020000c047890 */ /* 0x000fe2000fffe03f */
[----:B------:R-:W-:-:S02]  /*4660*/  IADD3 R7, P5, R4, UR8, RZ ;  /* 0x0000000804077c10 */ /* 0x000fc4000ffbe0ff */
[----:B------:R-:W-:Y:S02]  /*4670*/  CS2R R40, SRZ ;  /* 0x0000000000287805 */ /* 0x000fe4000001ff00 */
[----:B------:R-:W-:Y:S01]  /*4680*/  SHF.R.S32.HI R20, RZ, 0x1f, R17 ;  /* 0x0000001fff147819 */ /* 0x000fe20000011411 */
[----:B------:R-:W-:Y:S01]  /*4690*/  USHF.R.U32.HI UR4, URZ, 0x4, UR4 ;  /* 0x000000043f047899 */ /* 0x000fe20008011604 */
[----:B------:R-:W-:Y:S02]  /*46a0*/  IADD3 R10, P1, R17, UR8, RZ ;  /* 0x00000008110a7c10 */ /* 0x000fe4000ff3e0ff */
[----:B------:R-:W-:Y:S02]  /*46b0*/  CS2R R42, SRZ ;  /* 0x00000000002a7805 */ /* 0x000fe4000001ff00 */
[----:B------:R-:W-:Y:S01]  /*46c0*/  IADD3.X R12, R12, UR9, RZ, P6, !PT ;  /* 0x000000090c0c7c10 */ /* 0x000fe2000b7fe4ff */
[----:B------:R-:W-:Y:S01]  /*46d0*/  USGXT.U32 UR4, UR4, 0xe ;  /* 0x0000000e0404789a */ /* 0x000fe20008000000 */
[----:B------:R-:W-:-:S02]  /*46e0*/  SHF.R.S32.HI R4, RZ, 0x1f, R23 ;  /* 0x0000001fff047819 */ /* 0x000fc40000011417 */
[----:B------:R-:W-:Y:S02]  /*46f0*/  CS2R R44, SRZ ;  /* 0x00000000002c7805 */ /* 0x000fe4000001ff00 */
[----:B------:R-:W-:Y:S02]  /*4700*/  IADD3 R17, P6, R23, UR8, RZ ;  /* 0x0000000817117c10 */ /* 0x000fe4000ffde0ff */
[----:B------:R-:W-:Y:S02]  /*4710*/  CS2R R46, SRZ ;  /* 0x00000000002e7805 */ /* 0x000fe4000001ff00 */
[----:B------:R-:W-:Y:S02]  /*4720*/  IADD3.X R18, R18, UR9, RZ, P2, !PT ;  /* 0x0000000912127c10 */ /* 0x000fe400097fe4ff */
[----:B------:R-:W-:Y:S02]  /*4730*/  CS2R R48, SRZ ;  /* 0x0000000000307805 */ /* 0x000fe4000001ff00 */
[----:B------:R-:W-:-:S02]  /*4740*/  SHF.R.S32.HI R96, RZ, 0x1f, R39 ;  /* 0x0000001fff607819 */ /* 0x000fc40000011427 */
[----:B------:R-:W-:Y:S02]  /*4750*/  CS2R R50, SRZ ;  /* 0x0000000000327805 */ /* 0x000fe4000001ff00 */
[----:B------:R-:W-:Y:S02]  /*4760*/  IADD3 R23, P2, R39, UR8, RZ ;  /* 0x0000000827177c10 */ /* 0x000fe4000ff5e0ff */
[----:B------:R-:W-:Y:S02]  /*4770*/  CS2R R52, SRZ ;  /* 0x0000000000347805 */ /* 0x000fe4000001ff00 */
[----:B------:R-:W-:Y:S02]  /*4780*/  SHF.R.S32.HI R110, RZ, 0x1f, R101 ;  /* 0x0000001fff6e7819 */ /* 0x000fe40000011465 */
[----:B------:R-:W-:Y:S02]  /*4790*/  CS2R R54, SRZ ;  /* 0x0000000000367805 */ /* 0x000fe4000001ff00 */
[----:B------:R-:W-:-:S02]  /*47a0*/  IADD3.X R96, R96, UR9, RZ, P2, !PT ;  /* 0x0000000960607c10 */ /* 0x000fc400097fe4ff */
[----:B------:R-:W-:Y:S02]  /*47b0*/  CS2R R56, SRZ ;  /* 0x0000000000387805 */ /* 0x000fe4000001ff00 */
[----:B------:R-:W-:Y:S02]  /*47c0*/  SHF.R.S32.HI R98, RZ, 0x1f, R89 ;  /* 0x0000001fff627819 */ /* 0x000fe40000011459 */
[----:B------:R-:W-:Y:S02]  /*47d0*/  CS2R R58, SRZ ;  /* 0x00000000003a7805 */ /* 0x000fe4000001ff00 */
[----:B------:R-:W-:Y:S02]  /*47e0*/  IADD3.X R20, R20, UR9, RZ, P1, !PT ;  /* 0x0000000914147c10 */ /* 0x000fe40008ffe4ff */
[----:B------:R-:W-:Y:S02]  /*47f0*/  CS2R R60, SRZ ;  /* 0x00000000003c7805 */ /* 0x000fe4000001ff00 */
[----:B------:R-:W-:-:S02]  /*4800*/  IADD3 R101, P2, R101, UR8, RZ ;  /* 0x0000000865657c10 */ /* 0x000fc4000ff5e0ff */
[----:B------:R-:W-:Y:S02]  /*4810*/  CS2R R62, SRZ ;  /* 0x00000000003e7805 */ /* 0x000fe4000001ff00 */
[----:B------:R-:W-:Y:S02]  /*4820*/  SHF.R.S32.HI R16, RZ, 0x1f, R13 ;  /* 0x0000001fff107819 */ /* 0x000fe4000001140d */
[----:B------:R-:W-:Y:S02]  /*4830*/  CS2R R64, SRZ ;  /* 0x0000000000407805 */ /* 0x000fe4000001ff00 */
[----:B------:R-:W-:Y:S02]  /*4840*/  IADD3 R8, P3, R13, UR8, RZ ;  /* 0x000000080d087c10 */ /* 0x000fe4000ff7e0ff */
[----:B------:R-:W-:Y:S02]  /*4850*/  CS2R R66, SRZ ;  /* 0x0000000000427805 */ /* 0x000fe4000001ff00 */
[----:B------:R-:W-:-:S02]  /*4860*/  IADD3 R89, P1, R89, UR8, RZ ;  /* 0x0000000859597c10 */ /* 0x000fc4000ff3e0ff */
[----:B------:R-:W-:Y:S02]  /*4870*/  CS2R R68, SRZ ;  /* 0x0000000000447805 */ /* 0x000fe4000001ff00 */
[----:B------:R-:W-:Y:S02]  /*4880*/  SHF.R.S32.HI R22, RZ, 0x1f, R19 ;  /* 0x0000001fff167819 */ /* 0x000fe40000011413 */
[----:B------:R-:W-:Y:S02]  /*4890*/  CS2R R70, SRZ ;  /* 0x0000000000467805 */ /* 0x000fe4000001ff00 */
[----:B------:R-:W-:Y:S02]  /*48a0*/  IADD3 R13, P0, R19, UR8, RZ ;  /* 0x00000008130d7c10 */ /* 0x000fe4000ff1e0ff */
[----:B------:R-:W-:Y:S02]  /*48b0*/  CS2R R72, SRZ ;  /* 0x0000000000487805 */ /* 0x000fe4000001ff00 */
[----:B------:R-:W-:-:S02]  /*48c0*/  SHF.R.S32.HI R124, RZ, 0x1f, R115 ;  /* 0x0000001fff7c7819 */ /* 0x000fc40000011473 */
[----:B------:R-:W-:Y:S02]  /*48d0*/  CS2R R74, SRZ ;  /* 0x00000000004a7805 */ /* 0x000fe4000001ff00 */
[----:B------:R-:W-:Y:S01]  /*48e0*/  IADD3.X R110, R110, UR9, RZ, P2, !PT ;  /* 0x000000096e6e7c10 */ /* 0x000fe200097fe4ff */
[----:B------:R-:W-:Y:S01]  /*48f0*/  UMOV UR5, URZ ;  /* 0x0000003f00057c82 */ /* 0x000fe20008000000 */
[----:B------:R-:W-:Y:S02]  /*4900*/  SHF.R.S32.HI R112, RZ, 0x1f, R103 ;  /* 0x0000001fff707819 */ /* 0x000fe40000011467 */
[----:B------:R-:W-:Y:S02]  /*4910*/  IADD3.X R98, R98, UR9, RZ, P1, !PT ;  /* 0x0000000962627c10 */ /* 0x000fe40008ffe4ff */
[----:B------:R-:W-:Y:S02]  /*4920*/  IADD3 R115, P2, R115, UR8, RZ ;  /* 0x0000000873737c10 */ /* 0x000fe4000ff5e0ff */
[----:B------:R-:W-:-:S02]  /*4930*/  SHF.R.S32.HI R100, RZ, 0x1f, R91 ;  /* 0x0000001fff647819 */ /* 0x000fc4000001145b */
[----:B------:R-:W-:Y:S02]  /*4940*/  IADD3.X R22, R22, UR9, RZ, P0, !PT ;  /* 0x0000000916167c10 */ /* 0x000fe400087fe4ff */
[----:B------:R-:W-:Y:S02]  /*4950*/  IADD3 R103, P1, R103, UR8, RZ ;  /* 0x0000000867677c10 */ /* 0x000fe4000ff3e0ff */
[----:B------:R-:W-:Y:S02]  /*4960*/  IADD3.X R11, R11, UR9, RZ, P4, !PT ;  /* 0x000000090b0b7c10 */ /* 0x000fe4000a7fe4ff */
[----:B------:R-:W-:Y:S02]  /*4970*/  IADD3 R91, P0, R91, UR8, RZ ;  /* 0x000000085b5b7c10 */ /* 0x000fe4000ff1e0ff */
[----:B------:R-:W-:Y:S02]  /*4980*/  SHF.R.S32.HI R88, RZ, 0x1f, R21 ;  /* 0x0000001fff587819 */ /* 0x000fe40000011415 */
[----:B------:R-:W-:-:S02]  /*4990*/  IADD3 R15, P4, R21, UR8, RZ ;  /* 0x00000008150f7c10 */ /* 0x000fc4000ff9e0ff */
[----:B------:R-:W-:Y:S02]  /*49a0*/  SHF.R.S32.HI R206, RZ, 0x1f, R208 ;  /* 0x0000001fffce7819 */ /* 0x000fe400000114d0 */
[----:B------:R-:W-:Y:S02]  /*49b0*/  IADD3.X R124, R124, UR9, RZ, P2, !PT ;  /* 0x000000097c7c7c10 */ /* 0x000fe400097fe4ff */
        /* <DEDUP_REMOVED lines=18> */
[----:B------:R-:W-:Y:S02]  /*4ae0*/  SHF.R.S32.HI R116, RZ, 0x1f, R107 ;  /* 0x0000001fff747819 */ /* 0x000fe4000001146b */
[----:B------:R-:W-:Y:S02]  /*4af0*/  IADD3.X R102, R102, UR9, RZ, P4, !PT ;  /* 0x0000000966667c10 */ /* 0x000fe4000a7fe4ff */
[----:B------:R-:W-:Y:S02]  /*4b00*/  IADD3 R119, P0, R119, UR8, RZ ;  /* 0x0000000877777c10 */ /* 0x000fe4000ff1e0ff */
[----:B------:R-:W-:-:S02]  /*4b10*/  IADD3.X R4, R4, UR9, RZ, P6, !PT ;  /* 0x0000000904047c10 */ /* 0x000fc4000b7fe4ff */
[----:B------:R-:W-:Y:S02]  /*4b20*/  IADD3 R107, P4, R107, UR8, RZ ;  /* 0x000000086b6b7c10 */ /* 0x000fe4000ff9e0ff */
[----:B------:R-:W-:Y:S02]  /*4b30*/  IADD3.X R14, R14, UR9, RZ, P5, !PT ;  /* 0x000000090e0e7c10 */ /* 0x000fe4000affe4ff */
[----:B------:R-:W-:Y:S02]  /*4b40*/  SHF.R.S32.HI R104, RZ, 0x1f, R37 ;  /* 0x0000001fff687819 */ /* 0x000fe40000011425 */
[----:B------:R-:W-:Y:S02]  /*4b50*/  IADD3 R95, P6, R37, UR8, RZ ;  /* 0x00000008255f7c10 */ /* 0x000fe4000ffde0ff */
[----:B------:R-:W-:Y:S02]  /*4b60*/  SHF.R.S32.HI R238, RZ, 0x1f, R239 ;  /* 0x0000001fffee7819 */ /* 0x000fe400000114ef */
[----:B------:R-:W-:-:S02]  /*4b70*/  IADD3.X R223, R223, UR9, RZ, P2, !PT ;  /* 0x00000009dfdf7c10 */ /* 0x000fc400097fe4ff */
[----:B------:R-:W-:Y:S02]  /*4b80*/  SHF.R.S32.HI R92, RZ, 0x1f, R36 ;  /* 0x0000001fff5c7819 */ /* 0x000fe40000011424 */
[----:B------:R-:W-:Y:S02]  /*4b90*/  IADD3 R19, P5, R36, UR8, RZ ;  /* 0x0000000824137c10 */ /* 0x000fe4000ffbe0ff */
[----:B------:R-:W-:Y:S02]  /*4ba0*/  CS2R R36, SRZ ;  /* 0x0000000000247805 */ /* 0x000fe4000001ff00 */
[----:B------:R-:W-:Y:S02]  /*4bb0*/  SHF.R.S32.HI R226, RZ, 0x1f, R227 ;  /* 0x0000001fffe27819 */ /* 0x000fe400000114e3 */
[----:B------:R-:W-:Y:S02]  /*4bc0*/  IADD3.X R210, R210, UR9, RZ, P1, !PT ;  /* 0x00000009d2d27c10 */ /* 0x000fe40008ffe4ff */
[----:B------:R-:W-:-:S02]  /*4bd0*/  IADD3 R239, P2, R239, UR8, RZ ;  /* 0x00000008efef7c10 */ /* 0x000fc4000ff5e0ff */
[----:B------:R-:W-:Y:S02]  /*4be0*/  SHF.R.S32.HI R212, RZ, 0x1f, R213 ;  /* 0x0000001fffd47819 */ /* 0x000fe400000114d5 */
[----:B------:R-:W-:Y:S02]  /*4bf0*/  IADD3.X R126, R126, UR9, RZ, P0, !PT ;  /* 0x000000097e7e7c10 */ /* 0x000fe400087fe4ff */
[----:B------:R-:W-:Y:S02]  /*4c00*/  IADD3 R227, P1, R227, UR8, RZ ;  /* 0x00000008e3e37c10 */ /* 0x000fe4000ff3e0ff */
        /* <DEDUP_REMOVED lines=9> */
[----:B------:R-:W-:Y:S02]  /*4ca0*/  IADD3.X R238, R238, UR9, RZ, P2, !PT ;  /* 0x00000009eeee7c10 */ /* 0x000fe400097fe4ff */
[----:B------:R-:W-:Y:S02]  /*4cb0*/  IADD3.X R16, R16, UR9, RZ, P3, !PT ;  /* 0x0000000910107c10 */ /* 0x000fe40009ffe4ff */
[----:B------:R-:W-:Y:S02]  /*4cc0*/  IADD3 R97, P5, R97, UR8, RZ ;  /* 0x0000000861617c10 */ /* 0x000fe4000ffbe0ff */
[----:B------:R-:W-:Y:S02]  /*4cd0*/  SHF.R.S32.HI R240, RZ, 0x1f, R241 ;  /* 0x0000001ffff07819 */ /* 0x000fe400000114f1 */
[----:B------:R-:W-:Y:S02]  /*4ce0*/  IADD3.X R226, R226, UR9, RZ, P1, !PT ;  /* 0x00000009e2e27c10 */ /* 0x000fe40008ffe4ff */
[----:B------:R-:W-:-:S02]  /*4cf0*/  IADD3 R90, P2, R34, UR8, RZ ;  /* 0x00000008225a7c10 */ /* 0x000fc4000ff5e0ff */
[----:B------:R-:W-:Y:S02]  /*4d00*/  SHF.R.S32.HI R94, RZ, 0x1f, R38 ;  /* 0x0000001fff5e7819 */ /* 0x000fe40000011426 */
[----:B------:R-:W-:Y:S01]  /*4d10*/  IADD3 R21, P3, R38, UR8, RZ ;  /* 0x0000000826157c10 */ /* 0x000fe2000ff7e0ff */
[----:B------:R0:W-:Y:S01]  /*4d20*/  STL [R1], R90 ;  /* 0x0000005a01007387 */ /* 0x0001e20000100800 */
[----:B------:R-:W-:Y:S02]  /*4d30*/  SHF.R.S32.HI R228, RZ, 0x1f, R229 ;  /* 0x0000001fffe47819 */ /* 0x000fe400000114e5 */
[----:B------:R-:W-:Y:S02]  /*4d40*/  CS2R R38, SRZ ;  /* 0x0000000000267805 */ /* 0x000fe4000001ff00 */
        /* <DEDUP_REMOVED lines=15> */
[----:B------:R-:W-:Y:S02]  /*4e40*/  IADD3 R99, P3, R99, UR8, RZ ;  /* 0x0000000863637c10 */ /* 0x000fe4000ff7e0ff */
[----:B------:R-:W-:Y:S02]  /*4e50*/  SHF.R.S32.HI R242, RZ, 0x1f, R243 ;  /* 0x0000001ffff27819 */ /* 0x000fe400000114f3 */
[----:B------:R-:W-:Y:S02]  /*4e60*/  IADD3.X R228, R228, UR9, RZ, P0, !PT ;  /* 0x00000009e4e47c10 */ /* 0x000fe400087fe4ff */
[----:B0-----:R-:W-:Y:S02]  /*4e70*/  IADD3 R90, P1, R33, UR8, RZ ;  /* 0x00000008215a7c10 */ /* 0x001fe4000ff3e0ff */
[----:B------:R-:W-:-:S02]  /*4e80*/  SHF.R.S32.HI R230, RZ, 0x1f, R231 ;  /* 0x0000001fffe67819 */ /* 0x000fc400000114e7 */
[----:B------:R-:W-:Y:S01]  /*4e90*/  IADD3.X R214, R214, UR9, RZ, P4, !PT ;  /* 0x00000009d6d67c10 */ /* 0x000fe2000a7fe4ff */
[----:B------:R0:W-:Y:S01]  /*4ea0*/  STL [R1+0x8], R90 ;  /* 0x0000085a01007387 */ /* 0x0001e20000100800 */
[----:B------:R-:W-:Y:S02]  /*4eb0*/  IADD3 R243, P0, R243, UR8, RZ ;  /* 0x00000008f3f37c10 */ /* 0x000fe4000ff1e0ff */
        /* <DEDUP_REMOVED lines=9> */
[----:B------:R-:W-:-:S02]  /*4f50*/  IADD3 R113, P3, R113, UR8, RZ ;  /* 0x0000000871717c10 */ /* 0x000fc4000ff7e0ff */
[----:B------:R-:W-:Y:S02]  /*4f60*/  IADD3.X R242, R242, UR9, RZ, P0, !PT ;  /* 0x00000009f2f27c10 */ /* 0x000fe400087fe4ff */
[----:B------:R-:W-:Y:S02]  /*4f70*/  SHF.R.S32.HI R244, RZ, 0x1f, R245 ;  /* 0x0000001ffff47819 */ /* 0x000fe400000114f5 */
[----:B------:R-:W-:Y:S02]  /*4f80*/  IADD3.X R230, R230, UR9, RZ, P4, !PT ;  /* 0x00000009e6e67c10 */ /* 0x000fe4000a7fe4ff */
[----:B0-----:R-:W-:Y:S02]  /*4f90*/  IADD3 R90, P0, R32, UR8, RZ ;  /* 0x00000008205a7c10 */ /* 0x001fe4000ff1e0ff */
[----:B------:R-:W-:Y:S02]  /*4fa0*/  SHF.R.S32.HI R232, RZ, 0x1f, R233 ;  /* 0x0000001fffe87819 */ /* 0x000fe400000114e9 */
[----:B------:R-:W-:Y:S01]  /*4fb0*/  IADD3.X R216, R216, UR9, RZ, P6, !PT ;  /* 0x00000009d8d87c10 */ /* 0x000fe2000b7fe4ff */
[----:B------:R0:W-:Y:S01]  /*4fc0*/  STL [R1+0x10], R90 ;  /* 0x0000105a01007387 */ /* 0x0001e20000100800 */
[----:B------:R-:W-:-:S02]  /*4fd0*/  IADD3 R245, P4, R245, UR8, RZ ;  /* 0x00000008f5f57c10 */ /* 0x000fc4000ff9e0ff */
[----:B------:R-:W-:Y:S02]  /*4fe0*/  SHF.R.S32.HI R219, RZ, 0x1f, R220 ;  /* 0x0000001fffdb7819 */ /* 0x000fe400000114dc */
[----:B------:R-:W-:Y:S02]  /*4ff0*/  IADD3.X R129, R129, UR9, RZ, P5, !PT ;  /* 0x0000000981817c10 */ /* 0x000fe4000affe4ff */
[----:B------:R-:W-:Y:S02]  /*5000*/  IADD3 R233, P6, R233, UR8, RZ ;  /* 0x00000008e9e97c10 */ /* 0x000fe4000ffde0ff */
[----:B------:R-:W-:Y:S02]  /*5010*/  SHF.R.S32.HI R191, RZ, 0x1f, R197 ;  /* 0x0000001fffbf7819 */ /* 0x000fe400000114c5 */
[----:B------:R-:W-:Y:S02]  /*5020*/  IADD3.X R122, R122, UR9, RZ, P3, !PT ;  /* 0x000000097a7a7c10 */ /* 0x000fe40009ffe4ff */
[----:B------:R-:W-:-:S02]  /*5030*/  IADD3 R220, P5, R220, UR8, RZ ;  /* 0x00000008dcdc7c10 */ /* 0x000fc4000ffbe0ff */
[----:B------:R-:W-:Y:S02]  /*5040*/  IADD3 R197, P3, R197, UR8, RZ ;  /* 0x00000008c5c57c10 */ /* 0x000fe4000ff7e0ff */
[----:B------:R-:W-:Y:S02]  /*5050*/  IADD3.X R244, R244, UR9, RZ, P4, !PT ;  /* 0x00000009f4f47c10 */ /* 0x000fe4000a7fe4ff */
        /* <DEDUP_REMOVED lines=19> */
[----:B------:R-:W-:Y:S02]  /*5190*/  IADD3 R237, P3, R237, UR8, RZ ;  /* 0x00000008eded7c10 */ /* 0x000fe4000ff7e0ff */
[----:B------:R-:W-:Y:S02]  /*51a0*/  IADD3.X R248, R248, UR9, RZ, P5, !PT ;  /* 0x00000009f8f87c10 */ /* 0x000fe4000affe4ff */
[----:B------:R-:W-:Y:S02]  /*51b0*/  SHF.R.S32.HI R250, RZ, 0x1f, R251 ;  /* 0x0000001ffffa7819 */ /* 0x000fe400000114fb */
[----:B------:R-:W-:Y:S02]  /*51c0*/  IADD3.X R236, R236, UR9, RZ, P3, !PT ;  /* 0x00000009ecec7c10 */ /* 0x000fe40009ffe4ff */
[----:B0-----:R-:W-:Y:S02]  /*51d0*/  IADD3 R90, P5, R29, UR8, RZ ;  /* 0x000000081d5a7c10 */ /* 0x001fe4000ffbe0ff */
[----:B------:R-:W-:-:S02]  /*51e0*/  IADD3 R251, P3, R251, UR8, RZ ;  /* 0x00000008fbfb7c10 */ /* 0x000fc4000ff7e0ff */
[----:B------:R-:W-:Y:S01]  /*51f0*/  SHF.R.S32.HI R252, RZ, 0x1f, R34 ;  /* 0x0000001ffffc7819 */ /* 0x000fe20000011422 */
[----:B------:R0:W-:Y:S01]  /*5200*/  STL [R1+0x28], R90 ;  /* 0x0000285a01007387 */ /* 0x0001e20000100800 */
[----:B------:R-:W-:Y:S02]  /*5210*/  IADD3.X R250, R250, UR9, RZ, P3, !PT ;  /* 0x00000009fafa7c10 */ /* 0x000fe40009ffe4ff */
[----:B------:R-:W-:Y:S02]  /*5220*/  IADD3.X R252, R252, UR9, RZ, P2, !PT ;  /* 0x00000009fcfc7c10 */ /* 0x000fe400097fe4ff */
[----:B------:R-:W-:Y:S02]  /*5230*/  SHF.R.S32.HI R34, RZ, 0x1f, R33 ;  /* 0x0000001fff227819 */ /* 0x000fe40000011421 */
[----:B------:R-:W-:Y:S02]  /*5240*/  IADD3 R139, P2, R27, UR8, RZ ;  /* 0x000000081b8b7c10 */ /* 0x000fe4000ff5e0ff */
[----:B------:R-:W-:-:S02]  /*5250*/  SHF.R.S32.HI R33, RZ, 0x1f, R32 ;  /* 0x0000001fff217819 */ /* 0x000fc40000011420 */
[----:B0-----:R-:W-:Y:S02]  /*5260*/  IADD3 R90, P3, R28, UR8, RZ ;  /* 0x000000081c5a7c10 */ /* 0x001fe4000ff7e0ff */
[----:B------:R-:W-:Y:S02]  /*5270*/  SHF.R.S32.HI R32, RZ, 0x1f, R31 ;  /* 0x0000001fff207819 */ /* 0x000fe4000001141f */
[----:B------:R-:W-:Y:S01]  /*5280*/  SHF.R.S32.HI R31, RZ, 0x1f, R30 ;  /* 0x0000001fff1f7819 */ /* 0x000fe2000001141e */
[----:B------:R0:W-:Y:S01]  /*5290*/  STL [R1+0x30], R90 ;  /* 0x0000305a01007387 */ /* 0x0001e20000100800 */
[----:B------:R-:W-:Y:S02]  /*52a0*/  SHF.R.S32.HI R30, RZ, 0x1f, R29 ;  /* 0x0000001fff1e7819 */ /* 0x000fe4000001141d */
[----:B------:R-:W-:Y:S01]  /*52b0*/  SHF.R.S32.HI R29, RZ, 0x1f, R28 ;  /* 0x0000001fff1d7819 */ /* 0x000fe2000001141c */
[----:B------:R1:W-:Y:S01]  /*52c0*/  STL [R1+0x38], R139 ;  /* 0x0000388b01007387 */ /* 0x0003e20000100800 */
[----:B------:R-:W-:-:S02]  /*52d0*/  SHF.R.S32.HI R28, RZ, 0x1f, R27 ;  /* 0x0000001fff1c7819 */ /* 0x000fc4000001141b */
[----:B------:R-:W-:Y:S02]  /*52e0*/  IADD3.X R143, R30, UR9, RZ, P5, !PT ;  /* 0x000000091e8f7c10 */ /* 0x000fe4000affe4ff */
[----:B------:R-:W-:Y:S02]  /*52f0*/  SHF.R.S32.HI R27, RZ, 0x1f, R26 ;  /* 0x0000001fff1b7819 */ /* 0x000fe4000001141a */
[----:B0-----:R-:W-:Y:S02]  /*5300*/  IADD3.X R90, R34, UR9, RZ, P1, !PT ;  /* 0x00000009225a7c10 */ /* 0x001fe40008ffe4ff */
[----:B------:R-:W-:Y:S02]  /*5310*/  CS2R R34, SRZ ;  /* 0x0000000000227805 */ /* 0x000fe4000001ff00 */
[----:B-1----:R-:W-:Y:S01]  /*5320*/  IADD3 R139, P1, R26, UR8, RZ ;  /* 0x000000081a8b7c10 */ /* 0x002fe2000ff3e0ff */
[----:B------:R0:W-:Y:S01]  /*5330*/  STL [R1+0x4], R90 ;  /* 0x0000045a01007387 */ /* 0x0001e20000100800 */
[----:B------:R-:W-:-:S03]  /*5340*/  SHF.R.S32.HI R26, RZ, 0x1f, R25 ;  /* 0x0000001fff1a7819 */ /* 0x000fc60000011419 */
[----:B------:R1:W-:Y:S01]  /*5350*/  STL [R1+0x40], R139 ;  /* 0x0000408b01007387 */ /* 0x0003e20000100800 */
[----:B0-----:R-:W-:Y:S02]  /*5360*/  IADD3.X R90, R33, UR9, RZ, P0, !PT ;  /* 0x00000009215a7c10 */ /* 0x001fe400087fe4ff */
[----:B-1----:R-:W-:-:S03]  /*5370*/  IADD3 R139, P0, R25, UR8, RZ ;  /* 0x00000008198b7c10 */ /* 0x002fc6000ff1e0ff */
[----:B------:R0:W-:Y:S01]  /*5380*/  STL [R1+0xc], R90 ;  /* 0x00000c5a01007387 */ /* 0x0001e20000100800 */
[----:B------:R-:W-:-:S03]  /*5390*/  SHF.R.S32.HI R25, RZ, 0x1f, R24 ;  /* 0x0000001fff197819 */ /* 0x000fc60000011418 */
[----:B------:R1:W-:Y:S01]  /*53a0*/  STL [R1+0x48], R139 ;  /* 0x0000488b01007387 */ /* 0x0003e20000100800 */
[----:B0-----:R-:W-:Y:S02]  /*53b0*/  IADD3.X R90, R32, UR9, RZ, P4, !PT ;  /* 0x00000009205a7c10 */ /* 0x001fe4000a7fe4ff */
[----:B------:R-:W-:Y:S02]  /*53c0*/  CS2R R32, SRZ ;  /* 0x0000000000207805 */ /* 0x000fe4000001ff00 */
[----:B------:R-:W-:Y:S01]  /*53d0*/  IADD3 R141, P4, R24, UR8, RZ ;  /* 0x00000008188d7c10 */ /* 0x000fe2000ff9e0ff */
[----:B------:R-:W-:Y:S01]  /*53e0*/  UMOV UR8, 0xfffffffe ;  /* 0xfffffffe00087882 */ /* 0x000fe20000000000 */
[----:B-1----:R-:W-:Y:S01]  /*53f0*/  IADD3.X R139, R31, UR9, RZ, P6, !PT ;  /* 0x000000091f8b7c10 */ /* 0x002fe2000b7fe4ff */
[----:B------:R0:W-:Y:S01]  /*5400*/  STL [R1+0x14], R90 ;  /* 0x0000145a01007387 */ /* 0x0001e20000100800 */
[----:B------:R-:W-:-:S03]  /*5410*/  CS2R R30, SRZ ;  /* 0x00000000001e7805 */ /* 0x000fc6000001ff00 */
[----:B------:R1:W-:Y:S04]  /*5420*/  STL [R1+0x50], R141 ;  /* 0x0000508d01007387 */ /* 0x0003e80000100800 */
[----:B------:R2:W-:Y:S01]  /*5430*/  STL [R1+0x1c], R139 ;  /* 0x00001c8b01007387 */ /* 0x0005e20000100800 */
[C---:B0-----:R-:W-:Y:S01]  /*5440*/  IADD3 R90, P6, R2.reuse, UR6, RZ ;  /* 0x00000006025a7c10 */ /* 0x041fe2000ffde0ff */
[----:B------:R-:W-:Y:S02]  /*5450*/  USHF.R.U32.HI UR6, URZ, 0x4, UR12 ;  /* 0x000000043f067899 */ /* 0x000fe4000801160c */
[----:B------:R0:W-:Y:S01]  /*5460*/  STL [R1+0x24], R143 ;  /* 0x0000248f01007387 */ /* 0x0001e20000100800 */
[----:B-1----:R-:W-:Y:S01]  /*5470*/  IADD3.X R141, R29, UR9, RZ, P3, !PT ;  /* 0x000000091d8d7c10 */ /* 0x002fe20009ffe4ff */
[----:B------:R-:W-:Y:S01]  /*5480*/  USGXT.U32 UR6, UR6, 0xe ;  /* 0x0000000e0606789a */ /* 0x000fe20008000000 */
[----:B------:R-:W-:Y:S01]  /*5490*/  LEA.HI.X.SX32 R2, R2, UR7, 0x1, P6 ;  /* 0x0000000702027c11 */ /* 0x000fe2000b0f0eff */
[----:B------:R-:W-:Y:S01]  /*54a0*/  UMOV UR7, URZ ;  /* 0x0000003f00077c82 */ /* 0x000fe20008000000 */
[----:B--2---:R-:W-:Y:S01]  /*54b0*/  IADD3.X R139, R28, UR9, RZ, P2, !PT ;  /* 0x000000091c8b7c10 */ /* 0x004fe200097fe4ff */
[----:B------:R1:W-:Y:S01]  /*54c0*/  STL [R1+0x2c], R141 ;  /* 0x00002c8d01007387 */ /* 0x0003e20000100800 */
[----:B------:R-:W-:-:S02]  /*54d0*/  CS2R R28, SRZ ;  /* 0x00000000001c7805 */ /* 0x000fc4000001ff00 */
[----:B0-----:R-:W-:Y:S01]  /*54e0*/  IADD3.X R143, R27, UR9, RZ, P1, !PT ;  /* 0x000000091b8f7c10 */ /* 0x001fe20008ffe4ff */
[----:B------:R0:W-:Y:S04]  /*54f0*/  STL [R1+0x34], R139 ;  /* 0x0000348b01007387 */ /* 0x0001e80000100800 */
[----:B------:R-:W-:Y:S01]  /*5500*/  STL [R1+0x3c], R143 ;  /* 0x00003c8f01007387 */ /* 0x000fe20000100800 */
[----:B-1----:R-:W-:Y:S02]  /*5510*/  IADD3.X R141, R26, UR9, RZ, P0, !PT ;  /* 0x000000091a8d7c10 */ /* 0x002fe400087fe4ff */
[----:B------:R-:W-:Y:S02]  /*5520*/  CS2R R26, SRZ ;  /* 0x00000000001a7805 */ /* 0x000fe4000001ff00 */
[----:B0-----:R-:W-:Y:S01]  /*5530*/  IADD3.X R139, R25, UR9, RZ, P4, !PT ;  /* 0x00000009198b7c10 */ /* 0x001fe2000a7fe4ff */
[----:B------:R-:W-:Y:S01]  /*5540*/  STL [R1+0x44], R141 ;  /* 0x0000448d01007387 */ /* 0x000fe20000100800 */
[----:B------:R-:W-:Y:S01]  /*5550*/  UMOV UR9, 0x7fffffdf ;  /* 0x7fffffdf00097882 */ /* 0x000fe20000000000 */
[----:B------:R-:W-:Y:S01]  /*5560*/  CS2R R24, SRZ ;  /* 0x0000000000187805 */ /* 0x000fe2000001ff00 */
[----:B------:R-:W-:Y:S01]  /*5570*/  UIADD3.64 UR10, UR6, -UR8, URZ ;  /* 0x80000008060a7297 */ /* 0x000fe2000fffe03f */
[----:B------:R0:W-:Y:S01]  /*5580*/  STL [R1+0x4c], R139 ;  /* 0x00004c8b01007387 */ /* 0x0001e20000100800 */
[----:B------:R-:W-:Y:S01]  /*5590*/  UIADD3.64 UR8, UR4, -UR8, URZ ;  /* 0x8000000804087297 */ /* 0x000fe2000fffe03f */
[----:B0-----:R-:W-:-:S05]  /*55a0*/  IMAD.SHL.U32 R139, R156, 0x8, RZ ;  /* 0x000000089c8b7824 */ /* 0x001fca00078e00ff */
[----:B------:R0:W-:Y:S02]  /*55b0*/  STL [R1+0x158], R139 ;  /* 0x0001588b01007387 */ /* 0x0001e40000100800 */
[----:B0-----:R-:W-:Y:S02]  /*55c0*/  IMAD R139, R136, UR15, RZ ;  /* 0x0000000f888b7c24 */ /* 0x001fe4000f8e02ff */
[----:B------:R-:W-:Y:S02]  /*55d0*/  IMAD R136, R137, UR15, RZ ;  /* 0x0000000f89887c24 */ /* 0x000fe4000f8e02ff */
[----:B------:R-:W-:Y:S02]  /*55e0*/  IMAD R136, R77, UR15, RZ ;  /* 0x0000000f4d887c24 */ /* 0x000fe4000f8e02ff */
[----:B------:R-:W-:Y:S02]  /*55f0*/  IMAD R136, R80, UR15, RZ ;  /* 0x0000000f50887c24 */ /* 0x000fe4000f8e02ff */
[----:B------:R-:W-:-:S02]  /*5600*/  IMAD R136, R83, UR15, RZ ;  /* 0x0000000f53887c24 */ /* 0x000fc4000f8e02ff */
[----:B------:R-:W-:Y:S01]  /*5610*/  IMAD R139, R76, UR15, RZ ;  /* 0x0000000f4c8b7c24 */ /* 0x000fe2000f8e02ff */
[----:B------:R-:W-:Y:S01]  /*5620*/  CS2R R76, SRZ ;  /* 0x00000000004c7805 */ /* 0x000fe2000001ff00 */
[----:B------:R-:W-:Y:S02]  /*5630*/  IMAD R137, R78, UR15, RZ ;  /* 0x0000000f4e897c24 */ /* 0x000fe4000f8e02ff */
[----:B------:R-:W-:Y:S02]  /*5640*/  IMAD R136, R86, UR15, RZ ;  /* 0x0000000f56887c24 */ /* 0x000fe4000f8e02ff */
[----:B------:R-:W-:Y:S01]  /*5650*/  IMAD R139, R79, UR15, RZ ;  /* 0x0000000f4f8b7c24 */ /* 0x000fe2000f8e02ff */
[----:B------:R-:W-:Y:S01]  /*5660*/  CS2R R78, SRZ ;  /* 0x00000000004e7805 */ /* 0x000fe2000001ff00 */
[----:B------:R-:W-:Y:S01]  /*5670*/  IMAD R137, R81, UR15, RZ ;  /* 0x0000000f51897c24 */ /* 0x000fe2000f8e02ff */
[----:B------:R-:W-:Y:S01]  /*5680*/  CS2R R80, SRZ ;  /* 0x0000000000507805 */ /* 0x000fe2000001ff00 */
        /* <DEDUP_REMOVED lines=10> */
[----:B------:R-:W-:Y:S02]  /*5730*/  IMAD R132, R154, UR15, RZ ;  /* 0x0000000f9a847c24 */ /* 0x000fe4000f8e02ff */
[----:B------:R-:W-:Y:S02]  /*5740*/  IMAD R131, R152, UR15, RZ ;  /* 0x0000000f98837c24 */ /* 0x000fe4000f8e02ff */
[----:B------:R-:W-:Y:S02]  /*5750*/  IMAD R132, R148, UR15, RZ ;  /* 0x0000000f94847c24 */ /* 0x000fe4000f8e02ff */
[----:B------:R-:W-:Y:S02]  /*5760*/  IMAD R131, R146, UR15, RZ ;  /* 0x0000000f92837c24 */ /* 0x000fe4000f8e02ff */
[----:B------:R-:W-:Y:S02]  /*5770*/  IMAD R132, R142, UR15, RZ ;  /* 0x0000000f8e847c24 */ /* 0x000fe4000f8e02ff */
[----:B------:R-:W-:Y:S01]  /*5780*/  IMAD R131, R140, UR15, RZ ;  /* 0x0000000f8c837c24 */ /* 0x000fe2000f8e02ff */
[----:B------:R-:W-:-:S06]  /*5790*/  ULDC UR15, c[0x0][0x23c] ;  /* 0x00008f00000f7ab9 */ /* 0x000fcc0000000800 */
.L_x_2:
[----:B------:R-:W0:Y:S01]  /*57a0*/  S2R R205, SR_TID.X ;  /* 0x0000000000cd7919 */ /* 0x000e220000002100 */
[----:B------:R-:W-:Y:S01]  /*57b0*/  ULDC UR19, c[0x0][0x238] ;  /* 0x00008e0000137ab9 */ /* 0x000fe20000000800 */
[C---:B------:R-:W-:Y:S01]  /*57c0*/  LOP3.LUT R130, R0.reuse, 0x16, RZ, 0xfc, !PT ;  /* 0x0000001600827812 */ /* 0x040fe200078efcff */
[C---:B------:R-:W-:Y:S01]  /*57d0*/  IMAD R134, R0.reuse, UR19, RZ ;  /* 0x0000001300867c24 */ /* 0x040fe2000f8e02ff */
[C---:B------:R-:W-:Y:S01]  /*57e0*/  LOP3.LUT R140, R0.reuse, 0x2, RZ, 0xfc, !PT ;  /* 0x00000002008c7812 */ /* 0x040fe200078efcff */
[----:B------:R-:W-:Y:S01]  /*57f0*/  ULDC UR20, c[0x0][0x238] ;  /* 0x00008e0000147ab9 */ /* 0x000fe20000000800 */
[----:B------:R-:W-:Y:S01]  /*5800*/  LOP3.LUT R135, R0, 0x2, RZ, 0xfc, !PT ;  /* 0x0000000200877812 */ /* 0x000fe200078efcff */
[----:B------:R-:W-:Y:S01]  /*5810*/  ULDC UR19, c[0x0][0x238] ;  /* 0x00008e0000137ab9 */ /* 0x000fe20000000800 */
[----:B------:R-:W-:Y:S01]  /*5820*/  IADD3 R132, P0, R134, R90, RZ ;  /* 0x0000005a86847210 */ /* 0x000fe20007f1e0ff */
[----:B------:R-:W-:Y:S01]  /*5830*/  IMAD R140, R140, UR20, RZ ;  /* 0x000000148c8c7c24 */ /* 0x000fe2000f8e02ff */
[----:B------:R-:W-:Y:S01]  /*5840*/  ISETP.GE.AND P6, PT, R0, UR14, PT ;  /* 0x0000000e00007c0c */ /* 0x000fe2000bfc6270 */
[----:B------:R-:W-:Y:S01]  /*5850*/  ULDC UR20, c[0x0][0x238] ;  /* 0x00008e0000147ab9 */ /* 0x000fe20000000800 */
[----:B------:R-:W-:-:S02]  /*5860*/  ISETP.GE.AND P1, PT, R130, UR14, PT ;  /* 0x0000000e82007c0c */ /* 0x000fc4000bf26270 */
[----:B------:R-:W-:Y:S02]  /*5870*/  PRMT R155, RZ, 0x7610, R155 ;  /* 0x00007610ff9b7816 */ /* 0x000fe4000000009b */
[----:B------:R-:W-:Y:S02]  /*5880*/  PRMT R153, RZ, 0x7610, R153 ;  /* 0x00007610ff997816 */ /* 0x000fe40000000099 */
[----:B------:R-:W-:Y:S02]  /*5890*/  PRMT R154, RZ, 0x7610, R154 ;  /* 0x00007610ff9a7816 */ /* 0x000fe4000000009a */
[----:B------:R-:W-:Y:S02]  /*58a0*/  PRMT R152, RZ, 0x7610, R152 ;  /* 0x00007610ff987816 */ /* 0x000fe40000000098 */
[----:B------:R-:W-:Y:S02]  /*58b0*/  PRMT R151, RZ, 0x7610, R151 ;  /* 0x00007610ff977816 */ /* 0x000fe40000000097 */
[----:B------:R-:W-:-:S02]  /*58c0*/  PRMT R150, RZ, 0x7610, R150 ;  /* 0x00007610ff967816 */ /* 0x000fc40000000096 */
[----:B------:R-:W-:Y:S02]  /*58d0*/  PRMT R149, RZ, 0x7610, R149 ;  /* 0x00007610ff957816 */ /* 0x000fe40000000095 */
[----:B------:R-:W-:Y:S02]  /*58e0*/  PRMT R142, RZ, 0x7610, R142 ;  /* 0x00007610ff8e7816 */ /* 0x000fe4000000008e */
[----:B------:R-:W-:Y:S01]  /*58f0*/  PRMT R137, RZ, 0x7610, R137 ;  /* 0x00007610ff897816 */ /* 0x000fe20000000089 */
[----:B------:R-:W1:Y:S01]  /*5900*/  S2R R141, SR_TID.X ;  /* 0x00000000008d7919 */ /* 0x000e620000002100 */
[----:B------:R-:W-:Y:S01]  /*5910*/  LOP3.LUT R130, R0, 0x18, RZ, 0xfc, !PT ;  /* 0x0000001800827812 */ /* 0x000fe200078efcff */
[----:B------:R-:W-:Y:S01]  /*5920*/  ULDC UR21, c[0x0][0x238] ;  /* 0x00008e0000157ab9 */ /* 0x000fe20000000800 */
[----:B------:R-:W-:Y:S02]  /*5930*/  ISETP.GE.AND P3, PT, R135, UR14, PT ;  /* 0x0000000e87007c0c */ /* 0x000fe4000bf66270 */
[----:B------:R-:W-:-:S02]  /*5940*/  LEA.HI.X.SX32 R133, R134, R2, 0x1, P0 ;  /* 0x0000000286857211 */ /* 0x000fc400000f0eff */
[C---:B------:R-:W-:Y:S02]  /*5950*/  LOP3.LUT R135, R0.reuse, 0x4, RZ, 0xfc, !PT ;  /* 0x0000000400877812 */ /* 0x040fe400078efcff */
[----:B------:R-:W-:Y:S01]  /*5960*/  LOP3.LUT R134, R0, 0x4, RZ, 0xfc, !PT ;  /* 0x0000000400867812 */ /* 0x000fe200078efcff */
[----:B------:R2:W3:Y:S01]  /*5970*/  @!P6 LDG.E.U8 R155, desc[UR16][R132.64] ;  /* 0x00000010849be981 */ /* 0x0004e2000c1e1100 */
[----:B0-----:R-:W-:Y:S02]  /*5980*/  LEA.HI R131, R205, 0xe, RZ, 0x1a ;  /* 0x0000000ecd837811 */ /* 0x001fe400078fd0ff */
[----:B------:R-:W-:Y:S01]  /*5990*/  ISETP.GE.AND P2, PT, R130, UR14, PT ;  /* 0x0000000e82007c0c */ /* 0x000fe2000bf46270 */
[----:B------:R-:W-:Y:S01]  /*59a0*/  IMAD R134, R134, UR19, RZ ;  /* 0x0000001386867c24 */ /* 0x000fe2000f8e02ff */
[----:B------:R-:W-:Y:S01]  /*59b0*/  ISETP.GE.AND P5, PT, R135, UR14, PT ;  /* 0x0000000e87007c0c */ /* 0x000fe2000bfa6270 */
[----:B------:R-:W-:Y:S01]  /*59c0*/  ULDC UR19, c[0x0][0x238] ;  /* 0x00008e0000137ab9 */ /* 0x000fe20000000800 */
[----:B------:R-:W-:-:S02]  /*59d0*/  IADD3 R130, P0, R140, R90, RZ ;  /* 0x0000005a8c827210 */ /* 0x000fc40007f1e0ff */
[----:B------:R-:W-:Y:S02]  /*59e0*/  LOP3.LUT R135, R0, 0x6, RZ, 0xfc, !PT ;  /* 0x0000000600877812 */ /* 0x000fe400078efcff */
[----:B------:R-:W-:Y:S02]  /*59f0*/  ISETP.GE.AND P4, PT, R131, UR14, PT ;  /* 0x0000000e83007c0c */ /* 0x000fe4000bf86270 */
[----:B------:R-:W-:Y:S02]  /*5a00*/  LEA.HI.X.SX32 R131, R140, R2, 0x1, P0 ;  /* 0x000000028c837211 */ /* 0x000fe400000f0eff */
[----:B------:R-:W-:Y:S02]  /*5a10*/  ISETP.GE.AND P0, PT, R135, UR14, PT ;  /* 0x0000000e87007c0c */ /* 0x000fe4000bf06270 */
[----:B--2---:R-:W-:Y:S01]  /*5a20*/  IADD3 R132, P6, R134, R90, RZ ;  /* 0x0000005a86847210 */ /* 0x004fe20007fde0ff */
[----:B------:R0:W2:Y:S01]  /*5a30*/  @!P3 LDG.E.U8 R154, desc[UR16][R130.64] ;  /* 0x00000010829ab981 */ /* 0x0000a2000c1e1100 */
[----:B------:R-:W-:-:S02]  /*5a40*/  LOP3.LUT R135, R0, 0x8, RZ, 0xfc, !PT ;  /* 0x0000000800877812 */ /* 0x000fc400078efcff */
[----:B------:R-:W-:Y:S02]  /*5a50*/  LOP3.LUT R140, R0, 0x6, RZ, 0xfc, !PT ;  /* 0x00000006008c7812 */ /* 0x000fe400078efcff */
[----:B------:R-:W-:Y:S01]  /*5a60*/  LEA.HI.X.SX32 R133, R134, R2, 0x1, P6 ;  /* 0x0000000286857211 */ /* 0x000fe200030f0eff */
[----:B------:R-:W-:Y:S01]  /*5a70*/  IMAD R135, R135, UR19, RZ ;  /* 0x0000001387877c24 */ /* 0x000fe2000f8e02ff */
[----:B------:R-:W-:Y:S01]  /*5a80*/  LOP3.LUT R134, R0, 0x8, RZ, 0xfc, !PT ;  /* 0x0000000800867812 */ /* 0x000fe200078efcff */
[----:B------:R-:W-:Y:S01]  /*5a90*/  IMAD R140, R140, UR20, RZ ;  /* 0x000000148c8c7c24 */ /* 0x000fe2000f8e02ff */
[----:B------:R-:W-:Y:S01]  /*5aa0*/  ULDC UR20, c[0x0][0x238] ;  /* 0x00008e0000147ab9 */ /* 0x000fe20000000800 */
[----:B------:R4:W5:Y:S01]  /*5ab0*/  @!P5 LDG.E.U8 R153, desc[UR16][R132.64] ;  /* 0x000000108499d981 */ /* 0x000962000c1e1100 */
[----:B------:R-:W-:Y:S01]  /*5ac0*/  ISETP.GE.AND P6, PT, R134, UR14, PT ;  /* 0x0000000e86007c0c */ /* 0x000fe2000bfc6270 */
[----:B------:R-:W-:Y:S01]  /*5ad0*/  ULDC UR19, c[0x0][0x238] ;  /* 0x00008e0000137ab9 */ /* 0x000fe20000000800 */
[----:B0-----:R-:W-:-:S02]  /*5ae0*/  IADD3 R130, P3, R140, R90, RZ ;  /* 0x0000005a8c827210 */ /* 0x001fc40007f7e0ff */
[----:B------:R-:W-:Y:S02]  /*5af0*/  LOP3.LUT R134, R0, 0xa, RZ, 0xfc, !PT ;  /* 0x0000000a00867812 */ /* 0x000fe400078efcff */
[C---:B----4-:R-:W-:Y:S02]  /*5b00*/  IADD3 R132, P5, R135.reuse, R90, RZ ;  /* 0x0000005a87847210 */ /* 0x050fe40007fbe0ff */
[-C--:B------:R-:W-:Y:S02]  /*5b10*/  LEA.HI.X.SX32 R131, R140, R2.reuse, 0x1, P3 ;  /* 0x000000028c837211 */ /* 0x080fe400018f0eff */
[----:B------:R-:W-:Y:S02]  /*5b20*/  LEA.HI.X.SX32 R133, R135, R2, 0x1, P5 ;  /* 0x0000000287857211 */ /* 0x000fe400028f0eff */
[----:B------:R-:W-:Y:S01]  /*5b30*/  LOP3.LUT R135, R0, 0xa, RZ, 0xfc, !PT ;  /* 0x0000000a00877812 */ /* 0x000fe200078efcff */
[----:B------:R0:W4:Y:S01]  /*5b40*/  @!P0 LDG.E.U8 R152, desc[UR16][R130.64] ;  /* 0x0000001082988981 */ /* 0x000122000c1e1100 */
[----:B------:R-:W-:-:S02]  /*5b50*/  ISETP.GE.AND P3, PT, R134, UR14, PT ;  /* 0x0000000e86007c0c */ /* 0x000fc4000bf66270 */
[----:B------:R-:W-:Y:S01]  /*5b60*/  LOP3.LUT R134, R0, 0xc, RZ, 0xfc, !PT ;  /* 0x0000000c00867812 */ /* 0x000fe200078efcff */
[----:B------:R-:W-:Y:S01]  /*5b70*/  IMAD R135, R135, UR20, RZ ;  /* 0x0000001487877c24 */ /* 0x000fe2000f8e02ff */
[----:B------:R1:W4:Y:S01]  /*5b80*/  @!P6 LDG.E.U8 R151, desc[UR16][R132.64] ;  /* 0x000000108497e981 */ /* 0x000322000c1e1100 */
[----:B------:R-:W-:Y:S01]  /*5b90*/  ULDC UR20, c[0x0][0x238] ;  /* 0x00008e0000147ab9 */ /* 0x000fe20000000800 */
[C---:B------:R-:W-:Y:S01]  /*5ba0*/  ISETP.GE.AND P5, PT, R134.reuse, UR14, PT ;  /* 0x0000000e86007c0c */ /* 0x040fe2000bfa6270 */
[----:B------:R-:W-:Y:S01]  /*5bb0*/  IMAD R134, R134, UR19, RZ ;  /* 0x0000001386867c24 */ /* 0x000fe2000f8e02ff */
[----:B------:R-:W-:Y:S01]  /*5bc0*/  ULDC UR19, c[0x0][0x238] ;  /* 0x00008e0000137ab9 */ /* 0x000fe20000000800 */
[-C--:B0-----:R-:W-:Y:S02]  /*5bd0*/  IADD3 R130, P0, R135, R90.reuse, RZ ;  /* 0x0000005a87827210 */ /* 0x081fe40007f1e0ff */
[----:B-1----:R-:W-:Y:S02]  /*5be0*/  LOP3.LUT R133, R0, 0x1a, RZ, 0xfc, !PT ;  /* 0x0000001a00857812 */ /* 0x002fe400078efcff */
[----:B------:R-:W-:-:S02]  /*5bf0*/  IADD3 R132, P6, R134, R90, RZ ;  /* 0x0000005a86847210 */ /* 0x000fc40007fde0ff */
[-C--:B------:R-:W-:Y:S02]  /*5c00*/  LEA.HI.X.SX32 R131, R135, R2.reuse, 0x1, P0 ;  /* 0x0000000287837211 */ /* 0x080fe400000f0eff */
[----:B------:R-:W-:Y:S02]  /*5c10*/  ISETP.GE.AND P0, PT, R133, UR14, PT ;  /* 0x0000000e85007c0c */ /* 0x000fe4000bf06270 */
[----:B------:R-:W-:Y:S01]  /*5c20*/  LEA.HI.X.SX32 R133, R134, R2, 0x1, P6 ;  /* 0x0000000286857211 */ /* 0x000fe200030f0eff */
[----:B------:R-:W4:Y:S01]  /*5c30*/  @!P3 LDG.E.U8 R150, desc[UR16][R130.64] ;  /* 0x000000108296b981 */ /* 0x000f22000c1e1100 */
[----:B------:R-:W0:Y:S01]  /*5c40*/  S2R R134, SR_TID.X ;  /* 0x0000000000867919 */ /* 0x000e220000002100 */
[----:B------:R-:W-:Y:S02]  /*5c50*/  LOP3.LUT R135, R0, 0x10, RZ, 0xfc, !PT ;  /* 0x0000001000877812 */ /* 0x000fe400078efcff */
[----:B------:R1:W4:Y:S03]  /*5c60*/  @!P5 LDG.E.U8 R149, desc[UR16][R132.64] ;  /* 0x000000108495d981 */ /* 0x000326000c1e1100 */
[----:B------:R-:W-:Y:S01]  /*5c70*/  IMAD R135, R135, UR20, RZ ;  /* 0x0000001487877c24 */ /* 0x000fe2000f8e02ff */
[----:B------:R-:W-:-:S04]  /*5c80*/  ULDC UR20, c[0x0][0x238] ;  /* 0x00008e0000147ab9 */ /* 0x000fc80000000800 */
[----:B-1----:R-:W-:Y:S02]  /*5c90*/  IADD3 R132, P5, R135, R90, RZ ;  /* 0x0000005a87847210 */ /* 0x002fe40007fbe0ff */
[----:B0-----:R-:W-:Y:S02]  /*5ca0*/  LEA.HI R140, R134, 0xe, RZ, 0x1a ;  /* 0x0000000e868c7811 */ /* 0x001fe400078fd0ff */
[----:B------:R-:W-:-:S03]  /*5cb0*/  LOP3.LUT R134, R0, 0x10, RZ, 0xfc, !PT ;  /* 0x0000001000867812 */ /* 0x000fc600078efcff */
[----:B------:R-:W-:Y:S01]  /*5cc0*/  IMAD R140, R140, UR19, RZ ;  /* 0x000000138c8c7c24 */ /* 0x000fe2000f8e02ff */
[----:B------:R-:W-:Y:S01]  /*5cd0*/  ISETP.GE.AND P3, PT, R134, UR14, PT ;  /* 0x0000000e86007c0c */ /* 0x000fe2000bf66270 */
[----:B------:R-:W-:Y:S01]  /*5ce0*/  ULDC UR19, c[0x0][0x238] ;  /* 0x00008e0000137ab9 */ /* 0x000fe20000000800 */
[----:B------:R-:W-:Y:S02]  /*5cf0*/  LOP3.LUT R134, R0, 0x12, RZ, 0xfc, !PT ;  /* 0x0000001200867812 */ /* 0x000fe400078efcff */
[C---:B------:R-:W-:Y:S02]  /*5d00*/  IADD3 R130, P6, R140.reuse, R90, RZ ;  /* 0x0000005a8c827210 */ /* 0x040fe40007fde0ff */
[-C--:B------:R-:W-:Y:S02]  /*5d10*/  LEA.HI.X.SX32 R133, R135, R2.reuse, 0x1, P5 ;  /* 0x0000000287857211 */ /* 0x080fe400028f0eff */
[----:B------:R-:W-:Y:S02]  /*5d20*/  LEA.HI.X.SX32 R131, R140, R2, 0x1, P6 ;  /* 0x000000028c837211 */ /* 0x000fe400030f0eff */
[C---:B------:R-:W-:Y:S01]  /*5d30*/  ISETP.GE.AND P6, PT, R134.reuse, UR14, PT ;  /* 0x0000000e86007c0c */ /* 0x040fe2000bfc6270 */
[----:B------:R-:W-:Y:S01]  /*5d40*/  IMAD R134, R134, UR19, RZ ;  /* 0x0000001386867c24 */ /* 0x000fe2000f8e02ff */
[C---:B------:R-:W-:Y:S01]  /*5d50*/  LOP3.LUT R140, R0.reuse, 0x14, RZ, 0xfc, !PT ;  /* 0x00000014008c7812 */ /* 0x040fe200078efcff */
[----:B------:R0:W4:Y:S01]  /*5d60*/  @!P4 LDG.E.U8 R142, desc[UR16][R130.64] ;  /* 0x00000010828ec981 */ /* 0x000122000c1e1100 */
[----:B------:R-:W-:Y:S01]  /*5d70*/  LOP3.LUT R135, R0, 0x14, RZ, 0xfc, !PT ;  /* 0x0000001400877812 */ /* 0x000fe200078efcff */
[----:B------:R-:W-:-:S02]  /*5d80*/  ULDC UR19, c[0x0][0x238] ;  /* 0x00008e0000137ab9 */ /* 0x000fc40000000800 */
[----:B------:R1:W4:Y:S01]  /*5d90*/  @!P3 LDG.E.U8 R137, desc[UR16][R132.64] ;  /* 0x000000108489b981 */ /* 0x000322000c1e1100 */
[----:B------:R-:W-:Y:S01]  /*5da0*/  IMAD R140, R140, UR20, RZ ;  /* 0x000000148c8c7c24 */ /* 0x000fe2000f8e02ff */
[----:B------:R-:W-:Y:S01]  /*5db0*/  ISETP.GE.AND P4, PT, R135, UR14, PT ;  /* 0x0000000e87007c0c */ /* 0x000fe2000bf86270 */
[----:B------:R-:W-:Y:S01]  /*5dc0*/  ULDC UR20, c[0x0][0x238] ;  /* 0x00008e0000147ab9 */ /* 0x000fe20000000800 */
[----:B0-----:R-:W-:Y:S02]  /*5dd0*/  IADD3 R130, P5, R134, R90, RZ ;  /* 0x0000005a86827210 */ /* 0x001fe40007fbe0ff */
[----:B-1----:R-:W-:Y:S02]  /*5de0*/  LOP3.LUT R132, R0, 0x1c, RZ, 0xfc, !PT ;  /* 0x0000001c00847812 */ /* 0x002fe400078efcff */
[----:B------:R-:W-:Y:S02]  /*5df0*/  LEA.HI.X.SX32 R131, R134, R2, 0x1, P5 ;  /* 0x0000000286837211 */ /* 0x000fe400028f0eff */
[----:B------:R-:W-:-:S02]  /*5e00*/  ISETP.GE.AND P3, PT, R132, UR14, PT ;  /* 0x0000000e84007c0c */ /* 0x000fc4000bf66270 */
[----:B------:R-:W-:Y:S02]  /*5e10*/  IADD3 R132, P5, R140, R90, RZ ;  /* 0x0000005a8c847210 */ /* 0x000fe40007fbe0ff */
[----:B------:R-:W-:Y:S02]  /*5e20*/  LOP3.LUT R135, R0, 0x16, RZ, 0xfc, !PT ;  /* 0x0000001600877812 */ /* 0x000fe400078efcff */
[----:B------:R-:W-:Y:S02]  /*5e30*/  PRMT R148, RZ, 0x7610, R148 ;  /* 0x00007610ff947816 */ /* 0x000fe40000000094 */
[----:B------:R-:W-:Y:S01]  /*5e40*/  LEA.HI.X.SX32 R133, R140, R2, 0x1, P5 ;  /* 0x000000028c857211 */ /* 0x000fe200028f0eff */
[----:B------:R-:W-:Y:S01]  /*5e50*/  IMAD R135, R135, UR19, RZ ;  /* 0x0000001387877c24 */ /* 0x000fe2000f8e02ff */
[----:B------:R-:W-:Y:S01]  /*5e60*/  LOP3.LUT R140, R0, 0x18, RZ, 0xfc, !PT ;  /* 0x00000018008c7812 */ /* 0x000fe200078efcff */
[----:B------:R-:W-:Y:S01]  /*5e70*/  ULDC UR19, c[0x0][0x238] ;  /* 0x00008e0000137ab9 */ /* 0x000fe20000000800 */
[----:B------:R-:W-:Y:S01]  /*5e80*/  PRMT R138, RZ, 0x7610, R138 ;  /* 0x00007610ff8a7816 */ /* 0x000fe2000000008a */
[----:B------:R0:W4:Y:S01]  /*5e90*/  @!P6 LDG.E.U8 R148, desc[UR16][R130.64] ;  /* 0x000000108294e981 */ /* 0x000122000c1e1100 */
[----:B------:R-:W-:Y:S01]  /*5ea0*/  LEA.HI R134, R205, 0x1e, RZ, 0x1a ;  /* 0x0000001ecd867811 */ /* 0x000fe200078fd0ff */
[----:B------:R-:W-:Y:S01]  /*5eb0*/  IMAD R140, R140, UR20, RZ ;  /* 0x000000148c8c7c24 */ /* 0x000fe2000f8e02ff */
[----:B------:R-:W-:Y:S01]  /*5ec0*/  PRMT R145, RZ, 0x7610, R145 ;  /* 0x00007610ff917816 */ /* 0x000fe20000000091 */
[----:B------:R-:W-:Y:S01]  /*5ed0*/  ULDC UR20, c[0x0][0x238] ;  /* 0x00008e0000147ab9 */ /* 0x000fe20000000800 */
[----:B------:R-:W-:Y:S01]  /*5ee0*/  ISETP.GE.AND P5, PT, R134, UR14, PT ;  /* 0x0000000e86007c0c */ /* 0x000fe2000bfa6270 */
[----:B------:R1:W4:Y:S01]  /*5ef0*/  @!P4 LDG.E.U8 R138, desc[UR16][R132.64] ;  /* 0x00000010848ac981 */ /* 0x000322000c1e1100 */
[----:B0-----:R-:W-:-:S02]  /*5f00*/  IADD3 R130, P6, R135, R90, RZ ;  /* 0x0000005a87827210 */ /* 0x001fc40007fde0ff */
[----:B------:R-:W-:Y:S02]  /*5f10*/  LOP3.LUT R134, R0, 0x20, RZ, 0xfc, !PT ;  /* 0x0000002000867812 */ /* 0x000fe400078efcff */
[----:B------:R-:W-:Y:S02]  /*5f20*/  LEA.HI.X.SX32 R131, R135, R2, 0x1, P6 ;  /* 0x0000000287837211 */ /* 0x000fe400030f0eff */
[----:B-1----:R-:W-:Y:S02]  /*5f30*/  IADD3 R132, P6, R140, R90, RZ ;  /* 0x0000005a8c847210 */ /* 0x002fe40007fde0ff */
[----:B------:R-:W-:Y:S01]  /*5f40*/  LOP3.LUT R135, R0, 0x1a, RZ, 0xfc, !PT ;  /* 0x0000001a00877812 */ /* 0x000fe200078efcff */
[----:B------:R0:W4:Y:S01]  /*5f50*/  @!P1 LDG.E.U8 R145, desc[UR16][R130.64] ;  /* 0x0000001082919981 */ /* 0x000122000c1e1100 */
[----:B------:R-:W-:Y:S02]  /*5f60*/  ISETP.GE.AND P4, PT, R134, UR14, PT ;  /* 0x0000000e86007c0c */ /* 0x000fe4000bf86270 */
[----:B------:R-:W-:Y:S01]  /*5f70*/  LEA.HI.X.SX32 R133, R140, R2, 0x1, P6 ;  /* 0x000000028c857211 */ /* 0x000fe200030f0eff */
[----:B------:R-:W-:Y:S01]  /*5f80*/  IMAD R135, R135, UR19, RZ ;  /* 0x0000001387877c24 */ /* 0x000fe2000f8e02ff */
[C---:B------:R-:W-:Y:S01]  /*5f90*/  LOP3.LUT R134, R0.reuse, 0x22, RZ, 0xfc, !PT ;  /* 0x0000002200867812 */ /* 0x040fe200078efcff */
[----:B------:R-:W-:Y:S01]  /*5fa0*/  ULDC UR19, c[0x0][0x238] ;  /* 0x00008e0000137ab9 */ /* 0x000fe20000000800 */
[----:B------:R-:W-:-:S02]  /*5fb0*/  LOP3.LUT R140, R0, 0x1c, RZ, 0xfc, !PT ;  /* 0x0000001c008c7812 */ /* 0x000fc400078efcff */
[----:B------:R-:W-:Y:S02]  /*5fc0*/  PRMT R143, RZ, 0x7610, R143 ;  /* 0x00007610ff8f7816 */ /* 0x000fe4000000008f */
[----:B------:R-:W-:Y:S01]  /*5fd0*/  ISETP.GE.AND P1, PT, R134, UR14, PT ;  /* 0x0000000e86007c0c */ /* 0x000fe2000bf26270 */
[----:B------:R-:W-:Y:S01]  /*5fe0*/  IMAD R140, R140, UR20, RZ ;  /* 0x000000148c8c7c24 */ /* 0x000fe2000f8e02ff */
[C---:B0-----:R-:W-:Y:S01]  /*5ff0*/  IADD3 R130, P6, R135.reuse, R90, RZ ;  /* 0x0000005a87827210 */ /* 0x041fe20007fde0ff */
[----:B------:R-:W-:Y:S01]  /*6000*/  ULDC UR20, c[0x0][0x238] ;  /* 0x00008e0000147ab9 */ /* 0x000fe20000000800 */
[----:B------:R-:W-:Y:S01]  /*6010*/  LOP3.LUT R134, R0, 0x24, RZ, 0xfc, !PT ;  /* 0x0000002400867812 */ /* 0x000fe200078efcff */
[----:B------:R0:W4:Y:S01]  /*6020*/  @!P2 LDG.E.U8 R143, desc[UR16][R132.64] ;  /* 0x00000010848fa981 */ /* 0x000122000c1e1100 */
[----:B------:R-:W-:Y:S02]  /*6030*/  LEA.HI.X.SX32 R131, R135, R2, 0x1, P6 ;  /* 0x0000000287837211 */ /* 0x000fe400030f0eff */
[----:B------:R-:W-:-:S02]  /*6040*/  ISETP.GE.AND P2, PT, R134, UR14, PT ;  /* 0x0000000e86007c0c */ /* 0x000fc4000bf46270 */
[C---:B------:R-:W-:Y:S02]  /*6050*/  IADD3 R134, P6, R140.reuse, R90, RZ ;  /* 0x0000005a8c867210 */ /* 0x040fe40007fde0ff */
[----:B------:R-:W-:Y:S02]  /*6060*/  LEA.HI R141, R141, 0x1e, RZ, 0x1a ;  /* 0x0000001e8d8d7811 */ /* 0x000fe400078fd0ff */
[----:B------:R-:W-:Y:S02]  /*6070*/  LEA.HI.X.SX32 R135, R140, R2, 0x1, P6 ;  /* 0x000000028c877211 */ /* 0x000fe400030f0eff */
[----:B0-----:R-:W-:Y:S01]  /*6080*/  PRMT R132, RZ, 0x7610, R132 ;  /* 0x00007610ff847816 */ /* 0x001fe20000000084 */
[----:B------:R-:W-:Y:S01]  /*6090*/  IMAD R141, R141, UR19, RZ ;  /* 0x000000138d8d7c24 */ /* 0x000fe2000f8e02ff */
[----:B------:R-:W-:Y:S01]  /*60a0*/  LOP3.LUT R140, R0, 0x20, RZ, 0xfc, !PT ;  /* 0x00000020008c7812 */ /* 0x000fe200078efcff */
[----:B------:R-:W-:Y:S01]  /*60b0*/  ULDC UR19, c[0x0][0x238] ;  /* 0x00008e0000137ab9 */ /* 0x000fe20000000800 */
[----:B------:R-:W-:-:S02]  /*60c0*/  PRMT R139, RZ, 0x7610, R139 ;  /* 0x00007610ff8b7816 */ /* 0x000fc4000000008b */
[----:B------:R0:W4:Y:S01]  /*60d0*/  @!P0 LDG.E.U8 R132, desc[UR16][R130.64] ;  /* 0x0000001082848981 */ /* 0x000122000c1e1100 */
[----:B------:R-:W-:Y:S01]  /*60e0*/  IMAD R140, R140, UR20, RZ ;  /* 0x000000148c8c7c24 */ /* 0x000fe2000f8e02ff */
[C---:B------:R-:W-:Y:S01]  /*60f0*/  LOP3.LUT R144, R0.reuse, 0x22, RZ, 0xfc, !PT ;  /* 0x0000002200907812 */ /* 0x040fe200078efcff */
[----:B------:R-:W-:Y:S01]  /*6100*/  ULDC UR20, c[0x0][0x238] ;  /* 0x00008e0000147ab9 */ /* 0x000fe20000000800 */
[----:B------:R-:W-:Y:S01]  /*6110*/  LOP3.LUT R133, R0, 0x26, RZ, 0xfc, !PT ;  /* 0x0000002600857812 */ /* 0x000fe200078efcff */
[----:B------:R1:W4:Y:S01]  /*6120*/  @!P3 LDG.E.U8 R139, desc[UR16][R134.64] ;  /* 0x00000010868bb981 */ /* 0x000322000c1e1100 */
[----:B------:R-:W-:Y:S02]  /*6130*/  PRMT R136, RZ, 0x7610, R136 ;  /* 0x00007610ff887816 */ /* 0x000fe40000000088 */
[----:B0-----:R-:W-:Y:S01]  /*6140*/  IADD3 R130, P6, R141, R90, RZ ;  /* 0x0000005a8d827210 */ /* 0x001fe20007fde0ff */
[----:B------:R-:W-:Y:S01]  /*6150*/  IMAD R144, R144, UR19, RZ ;  /* 0x0000001390907c24 */ /* 0x000fe2000f8e02ff */
[----:B------:R-:W-:Y:S01]  /*6160*/  ISETP.GE.AND P0, PT, R133, UR14, PT ;  /* 0x0000000e85007c0c */ /* 0x000fe2000bf06270 */
[----:B------:R-:W-:Y:S01]  /*6170*/  ULDC UR19, c[0x0][0x238] ;  /* 0x00008e0000137ab9 */ /* 0x000fe20000000800 */
[----:B------:R-:W-:-:S02]  /*6180*/  LEA.HI.X.SX32 R131, R141, R2, 0x1, P6 ;  /* 0x000000028d837211 */ /* 0x000fc400030f0eff */
[----:B-1----:R-:W-:Y:S02]  /*6190*/  IADD3 R134, P6, R140, R90, RZ ;  /* 0x0000005a8c867210 */ /* 0x002fe40007fde0ff */
[----:B------:R-:W-:Y:S01]  /*61a0*/  LOP3.LUT R133, R0, 0x28, RZ, 0xfc, !PT ;  /* 0x0000002800857812 */ /* 0x000fe200078efcff */
[----:B------:R0:W4:Y:S01]  /*61b0*/  @!P5 LDG.E.U8 R136, desc[UR16][R130.64] ;  /* 0x000000108288d981 */ /* 0x000122000c1e1100 */
[----:B------:R-:W-:Y:S02]  /*61c0*/  LEA.HI.X.SX32 R135, R140, R2, 0x1, P6 ;  /* 0x000000028c877211 */ /* 0x000fe400030f0eff */
[C---:B------:R-:W-:Y:S02]  /*61d0*/  LOP3.LUT R141, R0.reuse, 0x24, RZ, 0xfc, !PT ;  /* 0x00000024008d7812 */ /* 0x040fe400078efcff */
[----:B------:R-:W-:Y:S02]  /*61e0*/  ISETP.GE.AND P3, PT, R133, UR14, PT ;  /* 0x0000000e85007c0c */ /* 0x000fe4000bf66270 */
[----:B------:R-:W-:-:S02]  /*61f0*/  LOP3.LUT R133, R0, 0x2a, RZ, 0xfc, !PT ;  /* 0x0000002a00857812 */ /* 0x000fc400078efcff */
[C---:B0-----:R-:W-:Y:S02]  /*6200*/  IADD3 R130, P6, R144.reuse, R90, RZ ;  /* 0x0000005a90827210 */ /* 0x041fe40007fde0ff */
[----:B------:R-:W-:Y:S01]  /*6210*/  PRMT R147, RZ, 0x7610, R147 ;  /* 0x00007610ff937816 */ /* 0x000fe20000000093 */
[----:B------:R-:W-:Y:S01]  /*6220*/  IMAD R141, R141, UR20, RZ ;  /* 0x000000148d8d7c24 */ /* 0x000fe2000f8e02ff */
[----:B------:R-:W-:Y:S01]  /*6230*/  LEA.HI.X.SX32 R131, R144, R2, 0x1, P6 ;  /* 0x0000000290837211 */ /* 0x000fe200030f0eff */
[----:B------:R-:W-:Y:S01]  /*6240*/  ULDC UR20, c[0x0][0x238] ;  /* 0x00008e0000147ab9 */ /* 0x000fe20000000800 */
[C---:B------:R-:W-:Y:S02]  /*6250*/  LOP3.LUT R140, R0.reuse, 0x2c, RZ, 0xfc, !PT ;  /* 0x0000002c008c7812 */ /* 0x040fe400078efcff */
[----:B------:R-:W-:Y:S01]  /*6260*/  LOP3.LUT R144, R0, 0x26, RZ, 0xfc, !PT ;  /* 0x0000002600907812 */ /* 0x000fe200078efcff */
[----:B------:R0:W4:Y:S01]  /*6270*/  @!P4 LDG.E.U8 R147, desc[UR16][R134.64] ;  /* 0x000000108693c981 */ /* 0x000122000c1e1100 */
[----:B------:R-:W-:-:S02]  /*6280*/  ISETP.GE.AND P5, PT, R133, UR14, PT ;  /* 0x0000000e85007c0c */ /* 0x000fc4000bfa6270 */
[----:B------:R-:W-:Y:S01]  /*6290*/  PRMT R133, RZ, 0x7610, R133 ;  /* 0x00007610ff857816 */ /* 0x000fe20000000085 */
[----:B------:R-:W-:Y:S01]  /*62a0*/  IMAD R144, R144, UR19, RZ ;  /* 0x0000001390907c24 */ /* 0x000fe2000f8e02ff */
[----:B------:R-:W-:Y:S01]  /*62b0*/  ISETP.GE.AND P4, PT, R140, UR14, PT ;  /* 0x0000000e8c007c0c */ /* 0x000fe2000bf86270 */
[----:B------:R-:W-:Y:S01]  /*62c0*/  ULDC UR19, c[0x0][0x238] ;  /* 0x00008e0000137ab9 */ /* 0x000fe20000000800 */
[----:B------:R-:W-:Y:S02]  /*62d0*/  LOP3.LUT R140, R0, 0x30, RZ, 0xfc, !PT ;  /* 0x00000030008c7812 */ /* 0x000fe400078efcff */
[----:B------:R1:W4:Y:S01]  /*62e0*/  @!P1 LDG.E.U8 R133, desc[UR16][R130.64] ;  /* 0x0000001082859981 */ /* 0x000322000c1e1100 */
[C---:B0-----:R-:W-:Y:S02]  /*62f0*/  IADD3 R134, P6, R141.reuse, R90, RZ ;  /* 0x0000005a8d867210 */ /* 0x041fe40007fde0ff */
[----:B------:R-:W-:Y:S02]  /*6300*/  ISETP.GE.AND P1, PT, R140, UR14, PT ;  /* 0x0000000e8c007c0c */ /* 0x000fe4000bf26270 */
[----:B------:R-:W-:-:S02]  /*6310*/  LEA.HI.X.SX32 R135, R141, R2, 0x1, P6 ;  /* 0x000000028d877211 */ /* 0x000fc400030f0eff */
[----:B------:R-:W-:Y:S02]  /*6320*/  IADD3 R140, P6, R144, R90, RZ ;  /* 0x0000005a908c7210 */ /* 0x000fe40007fde0ff */
[----:B------:R-:W-:Y:S02]  /*6330*/  LOP3.LUT R156, R0, 0x28, RZ, 0xfc, !PT ;  /* 0x00000028009c7812 */ /* 0x000fe400078efcff */
[----:B-1----:R-:W-:Y:S02]  /*6340*/  PRMT R131, RZ, 0x7610, R131 ;  /* 0x00007610ff837816 */ /* 0x002fe40000000083 */
[----:B------:R-:W-:Y:S01]  /*6350*/  LEA.HI.X.SX32 R141, R144, R2, 0x1, P6 ;  /* 0x00000002908d7211 */ /* 0x000fe200030f0eff */
[----:B------:R-:W-:Y:S01]  /*6360*/  IMAD R156, R156, UR20, RZ ;  /* 0x000000149c9c7c24 */ /* 0x000fe2000f8e02ff */
[----:B------:R-:W-:Y:S01]  /*6370*/  LOP3.LUT R144, R0, 0x2a, RZ, 0xfc, !PT ;  /* 0x0000002a00907812 */ /* 0x000fe200078efcff */
[----:B------:R-:W-:Y:S01]  /*6380*/  ULDC UR20, c[0x0][0x238] ;  /* 0x00008e0000147ab9 */ /* 0x000fe20000000800 */
[----:B------:R0:W4:Y:S01]  /*6390*/  @!P2 LDG.E.U8 R131, desc[UR16][R134.64] ;  /* 0x000000108683a981 */ /* 0x000122000c1e1100 */
[----:B------:R-:W-:-:S02]  /*63a0*/  PRMT R146, RZ, 0x7610, R146 ;  /* 0x00007610ff927816 */ /* 0x000fc40000000092 */
[----:B------:R-:W-:Y:S01]  /*63b0*/  IMAD R144, R144, UR19, RZ ;  /* 0x0000001390907c24 */ /* 0x000fe2000f8e02ff */
[----:B------:R-:W-:Y:S01]  /*63c0*/  LOP3.LUT R160, R0, 0x2c, RZ, 0xfc, !PT ;  /* 0x0000002c00a07812 */ /* 0x000fe200078efcff */
[----:B------:R-:W-:Y:S02]  /*63d0*/  ULDC UR19, c[0x0][0x238] ;  /* 0x00008e0000137ab9 */ /* 0x000fe40000000800 */
[----:B------:R1:W4:Y:S01]  /*63e0*/  @!P0 LDG.E.U8 R146, desc[UR16][R140.64] ;  /* 0x000000108c928981 */ /* 0x000322000c1e1100 */
[----:B0-----:R-:W-:-:S04]  /*63f0*/  IADD3 R134, P6, R156, R90, RZ ;  /* 0x0000005a9c867210 */ /* 0x001fc80007fde0ff */
[----:B------:R-:W-:Y:S02]  /*6400*/  LEA.HI.X.SX32 R135, R156, R2, 0x1, P6 ;  /* 0x000000029c877211 */ /* 0x000fe400030f0eff */
[----:B------:R-:W-:Y:S02]  /*6410*/  IADD3 R156, P6, R144, R90, RZ ;  /* 0x0000005a909c7210 */ /* 0x000fe40007fde0ff */
[----:B-1----:R-:W-:Y:S01]  /*6420*/  PRMT R140, RZ, 0x7610, R140 ;  /* 0x00007610ff8c7816 */ /* 0x002fe2000000008c */
[----:B------:R-:W-:Y:S01]  /*6430*/  IMAD R160, R160, UR20, RZ ;  /* 0x00000014a0a07c24 */ /* 0x000fe2000f8e02ff */
[----:B------:R-:W-:Y:S01]  /*6440*/  LEA.HI.X.SX32 R157, R144, R2, 0x1, P6 ;  /* 0x00000002909d7211 */ /* 0x000fe200030f0eff */
[----:B------:R-:W-:Y:S01]  /*6450*/  ULDC UR20, c[0x0][0x238] ;  /* 0x00008e0000147ab9 */ /* 0x000fe20000000800 */
[----:B------:R-:W-:Y:S02]  /*6460*/  LOP3.LUT R144, R0, 0x30, RZ, 0xfc, !PT ;  /* 0x0000003000907812 */ /* 0x000fe400078efcff */
[----:B------:R0:W4:Y:S01]  /*6470*/  @!P3 LDG.E.U8 R140, desc[UR16][R134.64] ;  /* 0x00000010868cb981 */ /* 0x000122000c1e1100 */
[----:B------:R-:W-:-:S02]  /*6480*/  IADD3 R158, P6, R160, R90, RZ ;  /* 0x0000005aa09e7210 */ /* 0x000fc40007fde0ff */
[----:B------:R-:W-:Y:S01]  /*6490*/  IMAD R144, R144, UR19, RZ ;  /* 0x0000001390907c24 */ /* 0x000fe2000f8e02ff */
[----:B------:R-:W-:Y:S01]  /*64a0*/  PRMT R207, RZ, 0x7610, R207 ;  /* 0x00007610ffcf7816 */ /* 0x000fe200000000cf */
[----:B------:R-:W-:Y:S01]  /*64b0*/  ULDC UR19, c[0x0][0x238] ;  /* 0x00008e0000137ab9 */ /* 0x000fe20000000800 */
[----:B0-----:R-:W-:Y:S02]  /*64c0*/  PRMT R134, RZ, 0x7610, R134 ;  /* 0x00007610ff867816 */ /* 0x001fe40000000086 */
[----:B------:R-:W-:-:S04]  /*64d0*/  LEA.HI.X.SX32 R159, R160, R2, 0x1, P6 ;  /* 0x00000002a09f7211 */ /* 0x000fc800030f0eff */
[----:B------:R0:W4:Y:S02]  /*64e0*/  @!P5 LDG.E.U8 R134, desc[UR16][R156.64] ;  /* 0x000000109c86d981 */ /* 0x000124000c1e1100 */
[----:B0-----:R-:W-:-:S04]  /*64f0*/  IADD3 R156, P6, R144, R90, RZ ;  /* 0x0000005a909c7210 */ /* 0x001fc80007fde0ff */
[----:B------:R-:W-:Y:S02]  /*6500*/  LEA.HI.X.SX32 R157, R144, R2, 0x1, P6 ;  /* 0x00000002909d7211 */ /* 0x000fe400030f0eff */
[C---:B------:R-:W-:Y:S02]  /*6510*/  LOP3.LUT R144, R0.reuse, 0x34, RZ, 0xfc, !PT ;  /* 0x0000003400907812 */ /* 0x040fe400078efcff */
[----:B------:R-:W-:Y:S01]  /*6520*/  LOP3.LUT R160, R0, 0x32, RZ, 0xfc, !PT ;  /* 0x0000003200a07812 */ /* 0x000fe200078efcff */
[----:B------:R0:W4:Y:S02]  /*6530*/  @!P1 LDG.E.U8 R207, desc[UR16][R156.64] ;  /* 0x000000109ccf9981 */ /* 0x000124000c1e1100 */
[----:B------:R-:W-:Y:S01]  /*6540*/  IMAD R144, R144, UR19, RZ ;  /* 0x0000001390907c24 */ /* 0x000fe2000f8e02ff */
[----:B------:R-:W-:Y:S02]  /*6550*/  LOP3.LUT R130, R0, 0x32, RZ, 0xfc, !PT ;  /* 0x0000003200827812 */ /* 0x000fe400078efcff */
[----:B------:R-:W-:Y:S01]  /*6560*/  PRMT R141, RZ, 0x7610, R141 ;  /* 0x00007610ff8d7816 */ /* 0x000fe2000000008d */
[----:B------:R-:W-:Y:S01]  /*6570*/  IMAD R160, R160, UR20, RZ ;  /* 0x00000014a0a07c24 */ /* 0x000fe2000f8e02ff */
[----:B------:R-:W-:Y:S01]  /*6580*/  ISETP.GE.AND P2, PT, R130, UR14, PT ;  /* 0x0000000e82007c0c */ /* 0x000fe2000bf46270 */
[----:B------:R-:W-:Y:S01]  /*6590*/  ULDC UR20, c[0x0][0x238] ;  /* 0x00008e0000147ab9 */ /* 0x000fe20000000800 */
[----:B------:R-:W-:Y:S01]  /*65a0*/  PRMT R204, RZ, 0x7610, R204 ;  /* 0x00007610ffcc7816 */ /* 0x000fe200000000cc */
[----:B------:R-:W-:Y:S01]  /*65b0*/  ULDC UR19, c[0x0][0x238] ;  /* 0x00008e0000137ab9 */ /* 0x000fe20000000800 */
[----:B0-----:R-:W-:Y:S01]  /*65c0*/  IADD3 R156, P1, R144, R90, RZ ;  /* 0x0000005a909c7210 */ /* 0x001fe20007f3e0ff */
[----:B------:R0:W4:Y:S01]  /*65d0*/  @!P4 LDG.E.U8 R141, desc[UR16][R158.64] ;  /* 0x000000109e8dc981 */ /* 0x000122000c1e1100 */
[----:B------:R-:W-:-:S02]  /*65e0*/  LOP3.LUT R130, R0, 0x34, RZ, 0xfc, !PT ;  /* 0x0000003400827812 */ /* 0x000fc400078efcff */
[----:B------:R-:W-:Y:S02]  /*65f0*/  LEA.HI.X.SX32 R157, R144, R2, 0x1, P1 ;  /* 0x00000002909d7211 */ /* 0x000fe400008f0eff */
[----:B------:R-:W-:Y:S02]  /*6600*/  LOP3.LUT R144, R0, 0x38, RZ, 0xfc, !PT ;  /* 0x0000003800907812 */ /* 0x000fe400078efcff */
[----:B------:R-:W-:Y:S02]  /*6610*/  ISETP.GE.AND P0, PT, R130, UR14, PT ;  /* 0x0000000e82007c0c */ /* 0x000fe4000bf06270 */
[----:B0-----:R-:W-:Y:S02]  /*6620*/  IADD3 R158, P6, R160, R90, RZ ;  /* 0x0000005aa09e7210 */ /* 0x001fe40007fde0ff */
[----:B------:R-:W-:Y:S01]  /*6630*/  LOP3.LUT R130, R0, 0x36, RZ, 0xfc, !PT ;  /* 0x0000003600827812 */ /* 0x000fe200078efcff */
[----:B------:R-:W-:Y:S01]  /*6640*/  IMAD R144, R144, UR20, RZ ;  /* 0x0000001490907c24 */ /* 0x000fe2000f8e02ff */
[----:B------:R-:W-:-:S02]  /*6650*/  LEA.HI.X.SX32 R159, R160, R2, 0x1, P6 ;  /* 0x00000002a09f7211 */ /* 0x000fc400030f0eff */
[----:B------:R-:W-:Y:S02]  /*6660*/  LOP3.LUT R162, R0, 0x36, RZ, 0xfc, !PT ;  /* 0x0000003600a27812 */ /* 0x000fe400078efcff */
[----:B------:R-:W-:Y:S01]  /*6670*/  ISETP.GE.AND P3, PT, R130, UR14, PT ;  /* 0x0000000e82007c0c */ /* 0x000fe2000bf66270 */
[----:B------:R0:W4:Y:S01]  /*6680*/  @!P2 LDG.E.U8 R204, desc[UR16][R158.64] ;  /* 0x000000109ecca981 */ /* 0x000122000c1e1100 */
[C---:B------:R-:W-:Y:S02]  /*6690*/  LOP3.LUT R130, R0.reuse, 0x38, RZ, 0xfc, !PT ;  /* 0x0000003800827812 */ /* 0x040fe400078efcff */
[----:B------:R-:W-:Y:S02]  /*66a0*/  PRMT R209, RZ, 0x7610, R209 ;  /* 0x00007610ffd17816 */ /* 0x000fe400000000d1 */
[----:B------:R-:W-:Y:S01]  /*66b0*/  LOP3.LUT R135, R0, 0x3a, RZ, 0xfc, !PT ;  /* 0x0000003a00877812 */ /* 0x000fe200078efcff */
[----:B------:R-:W-:Y:S01]  /*66c0*/  IMAD R162, R162, UR21, RZ ;  /* 0x00000015a2a27c24 */ /* 0x000fe2000f8e02ff */
[----:B------:R-:W-:-:S02]  /*66d0*/  ISETP.GE.AND P5, PT, R130, UR14, PT ;  /* 0x0000000e82007c0c */ /* 0x000fc4000bfa6270 */
[----:B0-----:R-:W-:Y:S01]  /*66e0*/  IADD3 R158, P2, R144, R90, RZ ;  /* 0x0000005a909e7210 */ /* 0x001fe20007f5e0ff */
[----:B------:R-:W-:Y:S01]  /*66f0*/  IMAD R135, R135, UR19, RZ ;  /* 0x0000001387877c24 */ /* 0x000fe2000f8e02ff */
[----:B------:R-:W-:Y:S01]  /*6700*/  LOP3.LUT R130, R0, 0x3a, RZ, 0xfc, !PT ;  /* 0x0000003a00827812 */ /* 0x000fe200078efcff */
[----:B------:R0:W4:Y:S01]  /*6710*/  @!P0 LDG.E.U8 R209, desc[UR16][R156.64] ;  /* 0x000000109cd18981 */ /* 0x000122000c1e1100 */
[----:B------:R-:W-:Y:S01]  /*6720*/  LEA.HI.X.SX32 R159, R144, R2, 0x1, P2 ;  /* 0x00000002909f7211 */ /* 0x000fe200010f0eff */
[----:B------:R-:W-:Y:S01]  /*6730*/  ULDC UR19, c[0x0][0x238] ;  /* 0x00008e0000137ab9 */ /* 0x000fe20000000800 */
[----:B------:R-:W-:Y:S02]  /*6740*/  LOP3.LUT R144, R0, 0x3c, RZ, 0xfc, !PT ;  /* 0x0000003c00907812 */ /* 0x000fe400078efcff */
[----:B------:R-:W-:Y:S02]  /*6750*/  ISETP.GE.AND P4, PT, R130, UR14, PT ;  /* 0x0000000e82007c0c */ /* 0x000fe4000bf86270 */
[----:B------:R-:W-:-:S02]  /*6760*/  LOP3.LUT R130, R0, 0x3c, RZ, 0xfc, !PT ;  /* 0x0000003c00827812 */ /* 0x000fc400078efcff */
[-C--:B0-----:R-:W-:Y:S02]  /*6770*/  IADD3 R156, P6, R162, R90.reuse, RZ ;  /* 0x0000005aa29c7210 */ /* 0x081fe40007fde0ff */
[----:B------:R-:W-:Y:S02]  /*6780*/  PRMT R203, RZ, 0x7610, R203 ;  /* 0x00007610ffcb7816 */ /* 0x000fe400000000cb */
[C---:B------:R-:W-:Y:S01]  /*6790*/  IADD3 R160, P0, R135.reuse, R90, RZ ;  /* 0x0000005a87a07210 */ /* 0x040fe20007f1e0ff */
[----:B------:R-:W-:Y:S01]  /*67a0*/  IMAD R144, R144, UR19, RZ ;  /* 0x0000001390907c24 */ /* 0x000fe2000f8e02ff */
[-C--:B------:R-:W-:Y:S02]  /*67b0*/  LEA.HI.X.SX32 R157, R162, R2.reuse, 0x1, P6 ;  /* 0x00000002a29d7211 */ /* 0x080fe400030f0eff */
[----:B------:R-:W-:Y:S02]  /*67c0*/  ISETP.GE.AND P1, PT, R130, UR14, PT ;  /* 0x0000000e82007c0c */ /* 0x000fe4000bf26270 */
[----:B------:R-:W-:Y:S01]  /*67d0*/  LEA.HI.X.SX32 R161, R135, R2, 0x1, P0 ;  /* 0x0000000287a17211 */ /* 0x000fe200000f0eff */
[----:B------:R0:W4:Y:S01]  /*67e0*/  @!P3 LDG.E.U8 R203, desc[UR16][R156.64] ;  /* 0x000000109ccbb981 */ /* 0x000122000c1e1100 */
[----:B------:R-:W-:-:S02]  /*67f0*/  LEA.HI R135, R205, 0x3e, RZ, 0x1a ;  /* 0x0000003ecd877811 */ /* 0x000fc400078fd0ff */
[----:B------:R-:W-:Y:S02]  /*6800*/  LEA.HI R130, R205, 0x2e, RZ, 0x1a ;  /* 0x0000002ecd827811 */ /* 0x000fe400078fd0ff */
[----:B------:R-:W-:Y:S02]  /*6810*/  PRMT R202, RZ, 0x7610, R202 ;  /* 0x00007610ffca7816 */ /* 0x000fe400000000ca */
[C---:B------:R-:W-:Y:S02]  /*6820*/  ISETP.GE.AND P3, PT, R135.reuse, UR14, PT ;  /* 0x0000000e87007c0c */ /* 0x040fe4000bf66270 */
[C---:B0-----:R-:W-:Y:S01]  /*6830*/  IADD3 R156, P0, R144.reuse, R90, RZ ;  /* 0x0000005a909c7210 */ /* 0x041fe20007f1e0ff */
[----:B------:R-:W-:Y:S01]  /*6840*/  IMAD R135, R135, UR18, RZ ;  /* 0x0000001287877c24 */ /* 0x000fe2000f8e02ff */
[----:B------:R-:W-:Y:S01]  /*6850*/  PRMT R199, RZ, 0x7610, R199 ;  /* 0x00007610ffc77816 */ /* 0x000fe200000000c7 */
[----:B------:R0:W4:Y:S01]  /*6860*/  @!P5 LDG.E.U8 R202, desc[UR16][R158.64] ;  /* 0x000000109ecad981 */ /* 0x000122000c1e1100 */
[----:B------:R-:W-:-:S02]  /*6870*/  LEA.HI.X.SX32 R157, R144, R2, 0x1, P0 ;  /* 0x00000002909d7211 */ /* 0x000fc400000f0eff */
[C---:B------:R-:W-:Y:S01]  /*6880*/  ISETP.GE.AND P2, PT, R130.reuse, UR14, PT ;  /* 0x0000000e82007c0c */ /* 0x040fe2000bf46270 */
[----:B------:R-:W-:Y:S02]  /*6890*/  IMAD R130, R130, UR18, RZ ;  /* 0x0000001282827c24 */ /* 0x000fe4000f8e02ff */
[----:B------:R1:W4:Y:S01]  /*68a0*/  @!P1 LDG.E.U8 R199, desc[UR16][R156.64] ;  /* 0x000000109cc79981 */ /* 0x000322000c1e1100 */
[C---:B0-----:R-:W-:Y:S02]  /*68b0*/  IADD3 R158, P0, R135.reuse, R90, RZ ;  /* 0x0000005a879e7210 */ /* 0x041fe40007f1e0ff */
[----:B------:R-:W-:Y:S02]  /*68c0*/  PRMT R200, RZ, 0x7610, R200 ;  /* 0x00007610ffc87816 */ /* 0x000fe400000000c8 */
[----:B------:R-:W-:Y:S02]  /*68d0*/  LEA.HI.X.SX32 R159, R135, R2, 0x1, P0 ;  /* 0x00000002879f7211 */ /* 0x000fe400000f0eff */
[----:B-1----:R-:W-:-:S02]  /*68e0*/  IADD3 R156, P1, R130, R90, RZ ;  /* 0x0000005a829c7210 */ /* 0x002fc40007f3e0ff */
[----:B------:R-:W-:Y:S01]  /*68f0*/  PRMT R198, RZ, 0x7610, R198 ;  /* 0x00007610ffc67816 */ /* 0x000fe200000000c6 */
[----:B------:R-:W4:Y:S01]  /*6900*/  @!P4 LDG.E.U8 R200, desc[UR16][R160.64] ;  /* 0x00000010a0c8c981 */ /* 0x000f22000c1e1100 */
[----:B------:R-:W-:Y:S02]  /*6910*/  PRMT R135, RZ, 0x7610, R135 ;  /* 0x00007610ff877816 */ /* 0x000fe40000000087 */
[----:B------:R-:W-:Y:S02]  /*6920*/  LEA.HI.X.SX32 R157, R130, R2, 0x1, P1 ;  /* 0x00000002829d7211 */ /* 0x000fe400008f0eff */
[----:B------:R-:W4:Y:S04]  /*6930*/  @!P3 LDG.E.U8 R198, desc[UR16][R158.64] ;  /* 0x000000109ec6b981 */ /* 0x000f28000c1e1100 */
[----:B------:R0:W4:Y:S01]  /*6940*/  @!P2 LDG.E.U8 R135, desc[UR16][R156.64] ;  /* 0x000000109c87a981 */ /* 0x000122000c1e1100 */
[----:B------:R-:W-:-:S05]  /*6950*/  LOP3.LUT R162, R205, 0x3f, RZ, 0xc0, !PT ;  /* 0x0000003fcda27812 */ /* 0x000fca00078ec0ff */
[C---:B------:R-:W-:Y:S01]  /*6960*/  IMAD R144, R162.reuse, UR15, RZ ;  /* 0x0000000fa2907c24 */ /* 0x040fe2000f8e02ff */
[----:B------:R-:W-:-:S04]  /*6970*/  ISETP.GE.AND P0, PT, R162, UR14, PT ;  /* 0x0000000ea2007c0c */ /* 0x000fc8000bf06270 */
[C---:B------:R-:W-:Y:S02]  /*6980*/  IADD3 RZ, P1, R144.reuse, R111, RZ ;  /* 0x0000006f90ff7210 */ /* 0x040fe40007f3e0ff */
[----:B------:R-:W-:Y:S01]  /*6990*/  SHF.R.S32.HI R130, RZ, 0x1f, R144 ;  /* 0x0000001fff827819 */ /* 0x000fe20000011490 */
[----:B0-----:R-:W-:Y:S01]  /*69a0*/  IMAD.IADD R156, R144, 0x1, R111 ;  /* 0x00000001909c7824 */ /* 0x001fe200078e026f */
[----:B------:R-:W-:-:S03]  /*69b0*/  PRMT R193, RZ, 0x7610, R193 ;  /* 0x00007610ffc17816 */ /* 0x000fc600000000c1 */
[----:B------:R-:W-:Y:S01]  /*69c0*/  IMAD.X R157, R130, 0x1, R120, P1 ;  /* 0x00000001829d7824 */ /* 0x000fe200008e0678 */
[----:B------:R-:W-:Y:S01]  /*69d0*/  BAR.SYNC.DEFER_BLOCKING 0x0 ;  /* 0x0000000000007b1d */ /* 0x000fe20000010000 */
[C---:B------:R-:W-:Y:S02]  /*69e0*/  IADD3 RZ, P1, R144.reuse, R115, RZ ;  /* 0x0000007390ff7210 */ /* 0x040fe40007f3e0ff */
[C---:B------:R-:W-:Y:S02]  /*69f0*/  IADD3 RZ, P2, R144.reuse, R113, RZ ;  /* 0x0000007190ff7210 */ /* 0x040fe40007f5e0ff */
[----:B------:R-:W-:Y:S01]  /*6a00*/  PRMT R185, RZ, 0x7610, R185 ;  /* 0x00007610ffb97816 */ /* 0x000fe200000000b9 */
[----:B------:R-:W-:Y:S01]  /*6a10*/  IMAD.IADD R158, R144, 0x1, R113 ;  /* 0x00000001909e7824 */ /* 0x000fe200078e0271 */
[----:B------:R-:W-:Y:S01]  /*6a20*/  PRMT R195, RZ, 0x7610, R195 ;  /* 0x00007610ffc37816 */ /* 0x000fe200000000c3 */
[----:B------:R-:W-:Y:S01]  /*6a30*/  IMAD.X R159, R130, 0x1, R122, P2 ;  /* 0x00000001829f7824 */ /* 0x000fe200010e067a */
[----:B------:R-:W-:-:S02]  /*6a40*/  IADD3 RZ, P2, R144, R117, RZ ;  /* 0x0000007590ff7210 */ /* 0x000fc40007f5e0ff */
[----:B------:R-:W-:Y:S02]  /*6a50*/  PRMT R163, RZ, 0x7610, R163 ;  /* 0x00007610ffa37816 */ /* 0x000fe400000000a3 */
[----:B------:R-:W-:Y:S01]  /*6a60*/  PRMT R187, RZ, 0x7610, R187 ;  /* 0x00007610ffbb7816 */ /* 0x000fe200000000bb */
[----:B------:R0:W4:Y:S04]  /*6a70*/  @!P0 LDG.E.U8 R193, desc[UR16][R156.64] ;  /* 0x000000109cc18981 */ /* 0x000128000c1e1100 */
[----:B------:R1:W4:Y:S01]  /*6a80*/  @!P0 LDG.E.U8 R195, desc[UR16][R158.64] ;  /* 0x000000109ec38981 */ /* 0x000322000c1e1100 */
[----:B0-----:R-:W-:Y:S02]  /*6a90*/  IMAD.IADD R156, R144, 0x1, R115 ;  /* 0x00000001909c7824 */ /* 0x001fe400078e0273 */
[----:B------:R-:W-:Y:S01]  /*6aa0*/  IMAD.X R157, R130, 0x1, R124, P1 ;  /* 0x00000001829d7824 */ /* 0x000fe200008e067c */
[C---:B------:R-:W-:Y:S01]  /*6ab0*/  IADD3 RZ, P1, R144.reuse, R6, RZ ;  /* 0x0000000690ff7210 */ /* 0x040fe20007f3e0ff */
[----:B-1----:R-:W-:-:S03]  /*6ac0*/  IMAD.IADD R158, R144, 0x1, R117 ;  /* 0x00000001909e7824 */ /* 0x002fc600078e0275 */
[----:B------:R0:W4:Y:S01]  /*6ad0*/  @!P0 LDG.E.U8 R185, desc[UR16][R156.64] ;  /* 0x000000109cb98981 */ /* 0x000122000c1e1100 */
[----:B------:R-:W-:Y:S01]  /*6ae0*/  IMAD.X R159, R130, 0x1, R125, P2 ;  /* 0x00000001829f7824 */ /* 0x000fe200010e067d */
[C---:B------:R-:W-:Y:S02]  /*6af0*/  IADD3 RZ, P2, R144.reuse, R7, RZ ;  /* 0x0000000790ff7210 */ /* 0x040fe40007f5e0ff */
[----:B------:R-:W-:Y:S02]  /*6b00*/  PRMT R166, RZ, 0x7610, R166 ;  /* 0x00007610ffa67816 */ /* 0x000fe400000000a6 */
[----:B------:R1:W4:Y:S01]  /*6b10*/  @!P0 LDG.E.U8 R187, desc[UR16][R158.64] ;  /* 0x000000109ebb8981 */ /* 0x000322000c1e1100 */
[----:B0-----:R-:W-:Y:S02]  /*6b20*/  IMAD.IADD R156, R144, 0x1, R6 ;  /* 0x00000001909c7824 */ /* 0x001fe400078e0206 */
[----:B------:R-:W-:Y:S01]  /*6b30*/  IMAD.X R157, R130, 0x1, R12, P1 ;  /* 0x00000001829d7824 */ /* 0x000fe200008e060c */
[----:B------:R-:W-:-:S02]  /*6b40*/  IADD3 RZ, P1, R144, R8, RZ ;  /* 0x0000000890ff7210 */ /* 0x000fc40007f3e0ff */
[----:B------:R-:W-:Y:S02]  /*6b50*/  PRMT R164, RZ, 0x7610, R164 ;  /* 0x00007610ffa47816 */ /* 0x000fe400000000a4 */
[----:B------:R0:W4:Y:S01]  /*6b60*/  @!P0 LDG.E.U8 R163, desc[UR16][R156.64] ;  /* 0x000000109ca38981 */ /* 0x000122000c1e1100 */
[----:B-1----:R-:W-:Y:S02]  /*6b70*/  IMAD.IADD R158, R144, 0x1, R7 ;  /* 0x00000001909e7824 */ /* 0x002fe400078e0207 */
[----:B------:R-:W-:Y:S01]  /*6b80*/  IMAD.X R159, R130, 0x1, R14, P2 ;  /* 0x00000001829f7824 */ /* 0x000fe200010e060e */
[C---:B------:R-:W-:Y:S02]  /*6b90*/  IADD3 RZ, P2, R144.reuse, R9, RZ ;  /* 0x0000000990ff7210 */ /* 0x040fe40007f5e0ff */
[----:B------:R-:W-:Y:S02]  /*6ba0*/  PRMT R165, RZ, 0x7610, R165 ;  /* 0x00007610ffa57816 */ /* 0x000fe400000000a5 */
[----:B------:R1:W4:Y:S01]  /*6bb0*/  @!P0 LDG.E.U8 R164, desc[UR16][R158.64] ;  /* 0x000000109ea48981 */ /* 0x000322000c1e1100 */
[----:B0-----:R-:W-:-:S02]  /*6bc0*/  IMAD.IADD R156, R144, 0x1, R8 ;  /* 0x00000001909c7824 */ /* 0x001fc400078e0208 */
[----:B------:R-:W-:-:S05]  /*6bd0*/  IMAD.X R157, R130, 0x1, R16, P1 ;  /* 0x00000001829d7824 */ /* 0x000fca00008e0610 */
[----:B------:R0:W4:Y:S01]  /*6be0*/  @!P0 LDG.E.U8 R166, desc[UR16][R156.64] ;  /* 0x000000109ca68981 */ /* 0x000122000c1e1100 */
[----:B-1----:R-:W-:Y:S02]  /*6bf0*/  IMAD.IADD R158, R144, 0x1, R9 ;  /* 0x00000001909e7824 */ /* 0x002fe400078e0209 */
[----:B------:R-:W-:Y:S01]  /*6c00*/  IMAD.X R159, R130, 0x1, R18, P2 ;  /* 0x00000001829f7824 */ /* 0x000fe200010e0612 */
[----:B------:R-:W-:-:S04]  /*6c10*/  PRMT R168, RZ, 0x7610, R168 ;  /* 0x00007610ffa87816 */ /* 0x000fc800000000a8 */
[----:B------:R1:W4:Y:S01]  /*6c20*/  @!P0 LDG.E.U8 R165, desc[UR16][R158.64] ;  /* 0x000000109ea58981 */ /* 0x000322000c1e1100 */
[----:B0-----:R-:W-:-:S05]  /*6c30*/  IADD3 R156, P1, R144, R119, RZ ;  /* 0x00000077909c7210 */ /* 0x001fca0007f3e0ff */
[----:B------:R-:W-:Y:S01]  /*6c40*/  IMAD.X R157, R130, 0x1, R126, P1 ;  /* 0x00000001829d7824 */ /* 0x000fe200008e067e */
[C---:B------:R-:W-:Y:S02]  /*6c50*/  IADD3 R160, P1, R144.reuse, R123, RZ ;  /* 0x0000007b90a07210 */ /* 0x040fe40007f3e0ff */
[----:B-1----:R-:W-:Y:S02]  /*6c60*/  IADD3 R158, P2, R144, R121, RZ ;  /* 0x00000079909e7210 */ /* 0x002fe40007f5e0ff */
[----:B------:R-:W-:Y:S01]  /*6c70*/  PRMT R167, RZ, 0x7610, R167 ;  /* 0x00007610ffa77816 */ /* 0x000fe200000000a7 */
[----:B------:R0:W4:Y:S01]  /*6c80*/  @!P0 LDG.E.U8 R168, desc[UR16][R156.64] ;  /* 0x000000109ca88981 */ /* 0x000122000c1e1100 */
[----:B------:R-:W-:Y:S01]  /*6c90*/  PRMT R169, RZ, 0x7610, R169 ;  /* 0x00007610ffa97816 */ /* 0x000fe200000000a9 */
[C---:B------:R-:W-:Y:S02]  /*6ca0*/  IMAD.X R161, R130.reuse, 0x1, R128, P1 ;  /* 0x0000000182a17824 */ /* 0x040fe400008e0680 */
[----:B------:R-:W-:-:S03]  /*6cb0*/  IMAD.X R159, R130, 0x1, R127, P2 ;  /* 0x00000001829f7824 */ /* 0x000fc600010e067f */
[----:B------:R1:W4:Y:S01]  /*6cc0*/  @!P0 LDG.E.U8 R169, desc[UR16][R160.64] ;  /* 0x00000010a0a98981 */ /* 0x000322000c1e1100 */
[----:B0-----:R-:W-:-:S03]  /*6cd0*/  IADD3 R156, P1, R144, R189, RZ ;  /* 0x000000bd909c7210 */ /* 0x001fc60007f3e0ff */
[----:B------:R0:W4:Y:S02]  /*6ce0*/  @!P0 LDG.E.U8 R167, desc[UR16][R158.64] ;  /* 0x000000109ea78981 */ /* 0x000124000c1e1100 */
[----:B------:R-:W-:Y:S01]  /*6cf0*/  IMAD.X R157, R130, 0x1, R129, P1 ;  /* 0x00000001829d7824 */ /* 0x000fe200008e0681 */
[----:B-1----:R-:W-:Y:S02]  /*6d00*/  PRMT R160, RZ, 0x7610, R160 ;  /* 0x00007610ffa07816 */ /* 0x002fe400000000a0 */
[----:B0-----:R-:W-:Y:S02]  /*6d10*/  IADD3 R158, P1, R144, R197, RZ ;  /* 0x000000c5909e7210 */ /* 0x001fe40007f3e0ff */
[----:B------:R-:W-:Y:S02]  /*6d20*/  PRMT R161, RZ, 0x7610, R161 ;  /* 0x00007610ffa17816 */ /* 0x000fe400000000a1 */
[----:B------:R0:W4:Y:S01]  /*6d30*/  @!P0 LDG.E.U8 R160, desc[UR16][R156.64] ;  /* 0x000000109ca08981 */ /* 0x000122000c1e1100 */
[----:B------:R-:W-:-:S05]  /*6d40*/  IMAD.X R159, R130, 0x1, R191, P1 ;  /* 0x00000001829f7824 */ /* 0x000fca00008e06bf */
[----:B------:R1:W4:Y:S01]  /*6d50*/  @!P0 LDG.E.U8 R161, desc[UR16][R158.64] ;  /* 0x000000109ea18981 */ /* 0x000322000c1e1100 */
[----:B0-----:R-:W-:-:S05]  /*6d60*/  IADD3 R156, P1, R144, R208, RZ ;  /* 0x000000d0909c7210 */ /* 0x001fca0007f3e0ff */
[----:B------:R-:W-:Y:S01]  /*6d70*/  IMAD.X R157, R130, 0x1, R206, P1 ;  /* 0x00000001829d7824 */ /* 0x000fe200008e06ce */
[----:B-1----:R-:W-:-:S06]  /*6d80*/  PRMT R158, RZ, 0x7610, R158 ;  /* 0x00007610ff9e7816 */ /* 0x002fcc000000009e */
[----:B------:R0:W4:Y:S01]  /*6d90*/  @!P0 LDG.E.U8 R158, desc[UR16][R156.64] ;  /* 0x000000109c9e8981 */ /* 0x000122000c1e1100 */
[----:B------:R-:W-:Y:S02]  /*6da0*/  PRMT R159, RZ, 0x7610, R159 ;  /* 0x00007610ff9f7816 */ /* 0x000fe4000000009f */
[----:B0-----:R-:W-:-:S05]  /*6db0*/  IADD3 R156, P1, R144, R211, RZ ;  /* 0x000000d3909c7210 */ /* 0x001fca0007f3e0ff */
[----:B------:R-:W-:-:S05]  /*6dc0*/  IMAD.X R157, R130, 0x1, R210, P1 ;  /* 0x00000001829d7824 */ /* 0x000fca00008e06d2 */
        /* <DEDUP_REMOVED lines=76> */
[----:B------:R0:W4:Y:S04]  /*7290*/  @!P0 LDG.E.U8 R192, desc[UR16][R156.64] ;  /* 0x000000109cc08981 */ /* 0x000128000c1e1100 */
[----:B------:R-:W0:Y:S01]  /*72a0*/  LDL R157, [R1] ;  /* 0x00000000019d7983 */ /* 0x000e220000100800 */
[----:B------:R-:W-:Y:S02]  /*72b0*/  PRMT R194, RZ, 0x7610, R194 ;  /* 0x00007610ffc27816 */ /* 0x000fe400000000c2 */
[----:B0-----:R-:W-:-:S05]  /*72c0*/  IADD3 R156, P1, R144, R157, RZ ;  /* 0x0000009d909c7210 */ /* 0x001fca0007f3e0ff */
[----:B------:R-:W-:-:S05]  /*72d0*/  IMAD.X R157, R130, 0x1, R252, P1 ;  /* 0x00000001829d7824 */ /* 0x000fca00008e06fc */
[----:B------:R0:W4:Y:S04]  /*72e0*/  @!P0 LDG.E.U8 R194, desc[UR16][R156.64] ;  /* 0x000000109cc28981 */ /* 0x000128000c1e1100 */
[----:B------:R-:W0:Y:S02]  /*72f0*/  LDL R157, [R1+0x8] ;  /* 0x00000800019d7983 */ /* 0x000e240000100800 */
[----:B0-----:R-:W-:Y:S02]  /*7300*/  IADD3 R156, P1, R144, R157, RZ ;  /* 0x0000009d909c7210 */ /* 0x001fe40007f3e0ff */
[----:B------:R-:W3:Y:S01]  /*7310*/  LDL R157, [R1+0x4] ;  /* 0x00000400019d7983 */ /* 0x000ee20000100800 */
[----:B------:R-:W-:Y:S02]  /*7320*/  PRMT R196, RZ, 0x7610, R196 ;  /* 0x00007610ffc47816 */ /* 0x000fe400000000c4 */
[----:B---3--:R-:W-:-:S05]  /*7330*/  IMAD.X R157, R130, 0x1, R157, P1 ;  /* 0x00000001829d7824 */ /* 0x008fca00008e069d */
[----:B------:R0:W3:Y:S04]  /*7340*/  @!P0 LDG.E.U8 R196, desc[UR16][R156.64] ;  /* 0x000000109cc48981 */ /* 0x0000e8000c1e1100 */
[----:B------:R-:W0:Y:S01]  /*7350*/  LDL R157, [R1+0x10] ;  /* 0x00001000019d7983 */ /* 0x000e220000100800 */
[----:B------:R-:W-:-:S05]  /*7360*/  IMAD.SHL.U32 R205, R205, 0x8, RZ ;  /* 0x00000008cdcd7824 */ /* 0x000fca00078e00ff */
[----:B------:R-:W-:Y:S02]  /*7370*/  LOP3.LUT R205, R205, 0x30, RZ, 0xc0, !PT ;  /* 0x00000030cdcd7812 */ /* 0x000fe400078ec0ff */
[----:B0-----:R-:W-:Y:S02]  /*7380*/  IADD3 R156, P1, R144, R157, RZ ;  /* 0x0000009d909c7210 */ /* 0x001fe40007f3e0ff */
[----:B------:R-:W2:Y:S01]  /*7390*/  LDL R157, [R1+0xc] ;  /* 0x00000c00019d7983 */ /* 0x000ea20000100800 */
[----:B------:R-:W-:Y:S01]  /*73a0*/  IMAD R205, R162, 0x40, R205 ;  /* 0x00000040a2cd7824 */ /* 0x000fe200078e02cd */
[----:B------:R-:W-:Y:S01]  /*73b0*/  PRMT R162, RZ, 0x7610, R162 ;  /* 0x00007610ffa27816 */ /* 0x000fe200000000a2 */
[----:B--2---:R-:W-:-:S05]  /*73c0*/  IMAD.X R157, R130, 0x1, R157, P1 ;  /* 0x00000001829d7824 */ /* 0x004fca00008e069d */
[----:B------:R0:W2:Y:S04]  /*73d0*/  @!P0 LDG.E.U8 R162, desc[UR16][R156.64] ;  /* 0x000000109ca28981 */ /* 0x0000a8000c1e1100 */
[----:B------:R-:W0:Y:S01]  /*73e0*/  LDL R157, [R1+0x18] ;  /* 0x00001800019d7983 */ /* 0x000e220000100800 */
[----:B------:R-:W-:-:S03]  /*73f0*/  LOP3.LUT R205, R205, R0, RZ, 0xfc, !PT ;  /* 0x00000000cdcd7212 */ /* 0x000fc600078efcff */
[----:B------:R-:W3:Y:S04]  /*7400*/  LDL.LU R0, [R1+0x4c] ;  /* 0x00004c0001007983 */ /* 0x000ee80000300800 */
[----:B------:R1:W-:Y:S04]  /*7410*/  STS.U8 [R205+UR12+0x2000], R155 ;  /* 0x0020009bcd007988 */ /* 0x0003e8000800000c */
[----:B-1----:R-:W5:Y:S01]  /*7420*/  LDL R155, [R1+0x20] ;  /* 0x00002000019b7983 */ /* 0x002f620000100800 */
[----:B0-----:R-:W-:-:S03]  /*7430*/  IADD3 R156, P1, R144, R157, RZ ;  /* 0x0000009d909c7210 */ /* 0x001fc60007f3e0ff */
[----:B------:R-:W4:Y:S04]  /*7440*/  LDL R157, [R1+0x14] ;  /* 0x00001400019d7983 */ /* 0x000f280000100800 */
[----:B------:R5:W-:Y:S01]  /*7450*/  STS.U8 [R205+UR12+0x2002], R154 ;  /* 0x0020029acd007988 */ /* 0x000be2000800000c */
[----:B------:R-:W-:Y:S01]  /*7460*/  PRMT R201, RZ, 0x7610, R201 ;  /* 0x00007610ffc97816 */ /* 0x000fe200000000c9 */
[----:B----4-:R-:W-:Y:S01]  /*7470*/  IMAD.X R157, R130, 0x1, R157, P1 ;  /* 0x00000001829d7824 */ /* 0x010fe200008e069d */
[----:B-----5:R-:W-:Y:S02]  /*7480*/  IADD3 R154, P1, R144, R155, RZ ;  /* 0x0000009b909a7210 */ /* 0x020fe40007f3e0ff */
[----:B------:R-:W4:Y:S04]  /*7490*/  LDL R155, [R1+0x1c] ;  /* 0x00001c00019b7983 */ /* 0x000f280000100800 */
[----:B------:R0:W5:Y:S02]  /*74a0*/  @!P0 LDG.E.U8 R201, desc[UR16][R156.64] ;  /* 0x000000109cc98981 */ /* 0x000164000c1e1100 */
[----:B0-----:R-:W-:Y:S01]  /*74b0*/  PRMT R156, RZ, 0x7610, R156 ;  /* 0x00007610ff9c7816 */ /* 0x001fe2000000009c */
[----:B----4-:R-:W-:-:S05]  /*74c0*/  IMAD.X R155, R130, 0x1, R155, P1 ;  /* 0x00000001829b7824 */ /* 0x010fca00008e069b */
[----:B------:R0:W4:Y:S04]  /*74d0*/  @!P0 LDG.E.U8 R156, desc[UR16][R154.64] ;  /* 0x000000109a9c8981 */ /* 0x000128000c1e1100 */
[----:B------:R-:W0:Y:S04]  /*74e0*/  LDL R155, [R1+0x28] ;  /* 0x00002800019b7983 */ /* 0x000e280000100800 */
[----:B------:R1:W-:Y:S04]  /*74f0*/  STS.U8 [R205+UR12+0x2004], R153 ;  /* 0x00200499cd007988 */ /* 0x0003e8000800000c */
[----:B-1----:R-:W2:Y:S01]  /*7500*/  LDL R153, [R1+0x30] ;  /* 0x0000300001997983 */ /* 0x002ea20000100800 */
[----:B0-----:R-:W-:-:S03]  /*7510*/  IADD3 R154, P1, R144, R155, RZ ;  /* 0x0000009b909a7210 */ /* 0x001fc60007f3e0ff */
[----:B------:R-:W3:Y:S04]  /*7520*/  LDL R155, [R1+0x24] ;  /* 0x00002400019b7983 */ /* 0x000ee80000100800 */
[----:B------:R2:W-:Y:S01]  /*7530*/  STS.U8 [R205+UR12+0x2006], R152 ;  /* 0x00200698cd007988 */ /* 0x0005e2000800000c */
[----:B------:R-:W-:Y:S01]  /*7540*/  PRMT R157, RZ, 0x7610, R157 ;  /* 0x00007610ff9d7816 */ /* 0x000fe2000000009d */
[----:B---3--:R-:W-:Y:S01]  /*7550*/  IMAD.X R155, R130, 0x1, R155, P1 ;  /* 0x00000001829b7824 */ /* 0x008fe200008e069b */
[----:B--2---:R-:W-:Y:S02]  /*7560*/  IADD3 R152, P1, R144, R153, RZ ;  /* 0x0000009990987210 */ /* 0x004fe40007f3e0ff */
[----:B------:R-:W2:Y:S04]  /*7570*/  LDL R153, [R1+0x2c] ;  /* 0x00002c0001997983 */ /* 0x000ea80000100800 */
[----:B------:R0:W3:Y:S02]  /*7580*/  @!P0 LDG.E.U8 R157, desc[UR16][R154.64] ;  /* 0x000000109a9d8981 */ /* 0x0000e4000c1e1100 */
[----:B0-----:R-:W-:Y:S01]  /*7590*/  PRMT R154, RZ, 0x7610, R154 ;  /* 0x00007610ff9a7816 */ /* 0x001fe2000000009a */
[----:B--2---:R-:W-:-:S05]  /*75a0*/  IMAD.X R153, R130, 0x1, R153, P1 ;  /* 0x0000000182997824 */ /* 0x004fca00008e0699 */
[----:B------:R0:W2:Y:S04]  /*75b0*/  @!P0 LDG.E.U8 R154, desc[UR16][R152.64] ;  /* 0x00000010989a8981 */ /* 0x0000a8000c1e1100 */
[----:B------:R-:W0:Y:S04]  /*75c0*/  LDL R153, [R1+0x38] ;  /* 0x0000380001997983 */ /* 0x000e280000100800 */
        /* <DEDUP_REMOVED lines=15> */
[----:B-1----:R-:W3:Y:S01]  /*76c0*/  LDL R149, [R1+0x50] ;  /* 0x0000500001957983 */ /* 0x002ee20000100800 */
[----:B0-----:R-:W-:-:S03]  /*76d0*/  IADD3 R150, P1, R144, R151, RZ ;  /* 0x0000009790967210 */ /* 0x001fc60007f3e0ff */
[----:B------:R-:W2:Y:S01]  /*76e0*/  LDL R151, [R1+0x44] ;  /* 0x0000440001977983 */ /* 0x000ea20000100800 */
[----:B------:R-:W-:Y:S02]  /*76f0*/  PRMT R153, RZ, 0x7610, R153 ;  /* 0x00007610ff997816 */ /* 0x000fe40000000099 */
[----:B------:R-:W-:Y:S01]  /*7700*/  PRMT R217, RZ, 0x7610, R217 ;  /* 0x00007610ffd97816 */ /* 0x000fe200000000d9 */
[----:B------:R0:W-:Y:S01]  /*7710*/  STS.U8 [R205+UR12+0x200e], R142 ;  /* 0x00200e8ecd007988 */ /* 0x0001e2000800000c */
[----:B------:R-:W-:Y:S01]  /*7720*/  PRMT R224, RZ, 0x7610, R224 ;  /* 0x00007610ffe07816 */ /* 0x000fe200000000e0 */
[----:B0-----:R-:W-:Y:S02]  /*7730*/  IMAD.IADD R142, R144, 0x1, R17 ;  /* 0x00000001908e7824 */ /* 0x001fe400078e0211 */
[----:B--2---:R-:W-:-:S05]  /*7740*/  IMAD.X R151, R130, 0x1, R151, P1 ;  /* 0x0000000182977824 */ /* 0x004fca00008e0697 */
[----:B------:R0:W2:Y:S02]  /*7750*/  @!P0 LDG.E.U8 R153, desc[UR16][R150.64] ;  /* 0x0000001096998981 */ /* 0x0000a4000c1e1100 */
[----:B0-----:R-:W-:Y:S02]  /*7760*/  LOP3.LUT R151, R205, 0x10, RZ, 0x3c, !PT ;  /* 0x00000010cd977812 */ /* 0x001fe400078e3cff */
[----:B---3--:R-:W-:-:S03]  /*7770*/  IADD3 R150, P1, R144, R149, RZ ;  /* 0x0000009590967210 */ /* 0x008fc60007f3e0ff */
[----:B------:R0:W-:Y:S02]  /*7780*/  STS.U8 [R151+UR12+0x2000], R137 ;  /* 0x0020008997007988 */ /* 0x0001e4000800000c */
[----:B0-----:R-:W-:Y:S01]  /*7790*/  IMAD.X R151, R130, 0x1, R0, P1 ;  /* 0x0000000182977824 */ /* 0x001fe200008e0600 */
[----:B------:R-:W-:Y:S02]  /*77a0*/  LOP3.LUT R137, R205, 0x10, RZ, 0x3c, !PT ;  /* 0x00000010cd897812 */ /* 0x000fe400078e3cff */
[----:B------:R-:W-:Y:S02]  /*77b0*/  IADD3 RZ, P1, R144, R10, RZ ;  /* 0x0000000a90ff7210 */ /* 0x000fe40007f3e0ff */
[----:B------:R0:W3:Y:S03]  /*77c0*/  @!P0 LDG.E.U8 R217, desc[UR16][R150.64] ;  /* 0x0000001096d98981 */ /* 0x0000e6000c1e1100 */
[----:B------:R-:W-:Y:S01]  /*77d0*/  IMAD.X R149, R130, 0x1, R20, P1 ;  /* 0x0000000182957824 */ /* 0x000fe200008e0614 */
[----:B------:R1:W-:Y:S01]  /*77e0*/  STS.U8 [R137+UR12+0x2002], R148 ;  /* 0x0020029489007988 */ /* 0x0003e2000800000c */
[----:B------:R-:W-:-:S02]  /*77f0*/  IADD3 RZ, P1, R144, R13, RZ ;  /* 0x0000000d90ff7210 */ /* 0x000fc40007f3e0ff */
[----:B0-----:R-:W-:Y:S01]  /*7800*/  PRMT R150, RZ, 0x7610, R150 ;  /* 0x00007610ff967816 */ /* 0x001fe20000000096 */
[----:B-1----:R-:W-:Y:S01]  /*7810*/  IMAD.IADD R148, R144, 0x1, R10 ;  /* 0x0000000190947824 */ /* 0x002fe200078e020a */
[----:B------:R-:W-:-:S04]  /*7820*/  PRMT R151, RZ, 0x7610, R151 ;  /* 0x00007610ff977816 */ /* 0x000fc80000000097 */
[----:B------:R0:W5:Y:S02]  /*7830*/  @!P0 LDG.E.U8 R150, desc[UR16][R148.64] ;  /* 0x0000001094968981 */ /* 0x000164000c1e1100 */
[----:B0-----:R-:W-:Y:S02]  /*7840*/  IMAD.IADD R148, R144, 0x1, R13 ;  /* 0x0000000190947824 */ /* 0x001fe400078e020d */
[----:B------:R-:W-:Y:S01]  /*7850*/  IMAD.X R149, R130, 0x1, R22, P1 ;  /* 0x0000000182957824 */ /* 0x000fe200008e0616 */
[----:B------:R-:W-:-:S04]  /*7860*/  IADD3 RZ, P1, R144, R15, RZ ;  /* 0x0000000f90ff7210 */ /* 0x000fc80007f3e0ff */
[----:B------:R0:W4:Y:S04]  /*7870*/  @!P0 LDG.E.U8 R151, desc[UR16][R148.64] ;  /* 0x0000001094978981 */ /* 0x000128000c1e1100 */
[----:B------:R-:W-:Y:S01]  /*7880*/  STS.U8 [R137+UR12+0x2004], R138 ;  /* 0x0020048a89007988 */ /* 0x000fe2000800000c */
[----:B0-----:R-:W-:Y:S02]  /*7890*/  IMAD.IADD R148, R144, 0x1, R15 ;  /* 0x0000000190947824 */ /* 0x001fe400078e020f */
[----:B------:R-:W-:Y:S01]  /*78a0*/  IMAD.X R149, R130, 0x1, R88, P1 ;  /* 0x0000000182957824 */ /* 0x000fe200008e0658 */
[----:B------:R-:W-:Y:S01]  /*78b0*/  IADD3 RZ, P1, R144, R17, RZ ;  /* 0x0000001190ff7210 */ /* 0x000fe20007f3e0ff */
[----:B------:R-:W-:Y:S04]  /*78c0*/  STS.U8 [R137+UR12+0x2006], R145 ;  /* 0x0020069189007988 */ /* 0x000fe8000800000c */
[----:B------:R0:W2:Y:S04]  /*78d0*/  @!P0 LDG.E.U8 R224, desc[UR16][R148.64] ;  /* 0x0000001094e08981 */ /* 0x0000a8000c1e1100 */
[----:B------:R1:W-:Y:S01]  /*78e0*/  STS.U8 [R137+UR12+0x2008], R143 ;  /* 0x0020088f89007988 */ /* 0x0003e2000800000c */
[----:B0-----:R-:W-:Y:S01]  /*78f0*/  PRMT R148, RZ, 0x7610, R148 ;  /* 0x00007610ff947816 */ /* 0x001fe20000000094 */
[----:B-1----:R-:W-:Y:S01]  /*7900*/  IMAD.X R143, R130, 0x1, R4, P1 ;  /* 0x00000001828f7824 */ /* 0x002fe200008e0604 */
[----:B------:R-:W-:-:S02]  /*7910*/  IADD3 RZ, P1, R144, R19, RZ ;  /* 0x0000001390ff7210 */ /* 0x000fc40007f3e0ff */
[----:B------:R-:W-:Y:S02]  /*7920*/  PRMT R149, RZ, 0x7610, R149 ;  /* 0x00007610ff957816 */ /* 0x000fe40000000095 */
[----:B------:R0:W5:Y:S01]  /*7930*/  @!P0 LDG.E.U8 R148, desc[UR16][R142.64] ;  /* 0x000000108e948981 */ /* 0x000162000c1e1100 */
[----:B------:R-:W-:-:S03]  /*7940*/  IMAD.IADD R138, R144, 0x1, R21 ;  /* 0x00000001908a7824 */ /* 0x000fc600078e0215 */
[----:B------:R-:W-:Y:S01]  /*7950*/  STS.U8 [R137+UR12+0x200a], R132 ;  /* 0x00200a8489007988 */ /* 0x000fe2000800000c */
[----:B0-----:R-:W-:Y:S02]  /*7960*/  IMAD.IADD R142, R144, 0x1, R19 ;  /* 0x00000001908e7824 */ /* 0x001fe400078e0213 */
[----:B------:R-:W-:Y:S01]  /*7970*/  IMAD.X R143, R130, 0x1, R92, P1 ;  /* 0x00000001828f7824 */ /* 0x000fe200008e065c */
[----:B------:R-:W-:Y:S01]  /*7980*/  IADD3 RZ, P1, R144, R21, RZ ;  /* 0x0000001590ff7210 */ /* 0x000fe20007f3e0ff */
[----:B------:R0:W-:Y:S04]  /*7990*/  STS.U8 [R137+UR12+0x200c], R139 ;  /* 0x00200c8b89007988 */ /* 0x0001e8000800000c */
[----:B------:R1:W5:Y:S01]  /*79a0*/  @!P0 LDG.E.U8 R149, desc[UR16][R142.64] ;  /* 0x000000108e958981 */ /* 0x000362000c1e1100 */
[----:B0-----:R-:W-:Y:S01]  /*79b0*/  IMAD.X R139, R130, 0x1, R94, P1 ;  /* 0x00000001828b7824 */ /* 0x001fe200008e065e */
[----:B------:R-:W-:-:S02]  /*79c0*/  IADD3 RZ, P1, R144, R23, RZ ;  /* 0x0000001790ff7210 */ /* 0x000fc40007f3e0ff */
[----:B-1----:R-:W-:Y:S01]  /*79d0*/  PRMT R142, RZ, 0x7610, R142 ;  /* 0x00007610ff8e7816 */ /* 0x002fe2000000008e */
[----:B------:R0:W-:Y:S05]  /*79e0*/  STS.U8 [R137+UR12+0x200e], R136 ;  /* 0x00200e8889007988 */ /* 0x0001ea000800000c */
[----:B------:R1:W4:Y:S01]  /*79f0*/  @!P0 LDG.E.U8 R142, desc[UR16][R138.64] ;  /* 0x000000108a8e8981 */ /* 0x000322000c1e1100 */
[----:B0-----:R-:W-:Y:S02]  /*7a00*/  IMAD.IADD R136, R144, 0x1, R23 ;  /* 0x0000000190887824 */ /* 0x001fe400078e0217 */
[----:B------:R-:W-:Y:S01]  /*7a10*/  IMAD.X R137, R130, 0x1, R96, P1 ;  /* 0x0000000182897824 */ /* 0x000fe200008e0660 */
[----:B------:R-:W-:-:S02]  /*7a20*/  IADD3 RZ, P1, R144, R89, RZ ;  /* 0x0000005990ff7210 */ /* 0x000fc40007f3e0ff */
[----:B-1----:R-:W-:Y:S02]  /*7a30*/  PRMT R138, RZ, 0x7610, R138 ;  /* 0x00007610ff8a7816 */ /* 0x002fe4000000008a */
[----:B------:R-:W-:Y:S02]  /*7a40*/  PRMT R139, RZ, 0x7610, R139 ;  /* 0x00007610ff8b7816 */ /* 0x000fe4000000008b */
[----:B------:R-:W-:Y:S02]  /*7a50*/  LOP3.LUT R143, R205, 0x20, RZ, 0x3c, !PT ;  /* 0x00000020cd8f7812 */ /* 0x000fe400078e3cff */
[----:B------:R0:W3:Y:S01]  /*7a60*/  @!P0 LDG.E.U8 R138, desc[UR16][R136.64] ;  /* 0x00000010888a8981 */ /* 0x0000e2000c1e1100 */
[----:B------:R-:W-:-:S03]  /*7a70*/  IMAD.IADD R132, R144, 0x1, R91 ;  /* 0x0000000190847824 */ /* 0x000fc600078e025b */
[----:B------:R1:W-:Y:S01]  /*7a80*/  STS.U8 [R143+UR12+0x2002], R133 ;  /* 0x002002858f007988 */ /* 0x0003e2000800000c */
[----:B0-----:R-:W-:Y:S02]  /*7a90*/  IMAD.IADD R136, R144, 0x1, R89 ;  /* 0x0000000190887824 */ /* 0x001fe400078e0259 */
[----:B------:R-:W-:Y:S01]  /*7aa0*/  IMAD.X R137, R130, 0x1, R98, P1 ;  /* 0x0000000182897824 */ /* 0x000fe200008e0662 */
[----:B------:R-:W-:-:S04]  /*7ab0*/  IADD3 RZ, P1, R144, R91, RZ ;  /* 0x0000005b90ff7210 */ /* 0x000fc80007f3e0ff */
[----:B------:R0:W5:Y:S01]  /*7ac0*/  @!P0 LDG.E.U8 R139, desc[UR16][R136.64] ;  /* 0x00000010888b8981 */ /* 0x000162000c1e1100 */
[----:B-1----:R-:W-:Y:S01]  /*7ad0*/  IMAD.X R133, R130, 0x1, R100, P1 ;  /* 0x0000000182857824 */ /* 0x002fe200008e0664 */
[----:B------:R-:W-:Y:S02]  /*7ae0*/  IADD3 RZ, P1, R144, R93, RZ ;  /* 0x0000005d90ff7210 */ /* 0x000fe40007f3e0ff */
[----:B------:R1:W-:Y:S01]  /*7af0*/  STS.U8 [R143+UR12+0x2004], R131 ;  /* 0x002004838f007988 */ /* 0x0003e2000800000c */
[----:B0-----:R-:W-:Y:S02]  /*7b00*/  PRMT R136, RZ, 0x7610, R136 ;  /* 0x00007610ff887816 */ /* 0x001fe40000000088 */
[----:B-1----:R-:W-:-:S04]  /*7b10*/  PRMT R131, RZ, 0x7610, R131 ;  /* 0x00007610ff837816 */ /* 0x002fc80000000083 */
[----:B------:R0:W5:Y:S01]  /*7b20*/  @!P0 LDG.E.U8 R136, desc[UR16][R132.64] ;  /* 0x0000001084888981 */ /* 0x000162000c1e1100 */
[----:B------:R-:W-:Y:S01]  /*7b30*/  PRMT R137, RZ, 0x7610, R137 ;  /* 0x00007610ff897816 */ /* 0x000fe20000000089 */
[----:B0-----:R-:W-:Y:S02]  /*7b40*/  IMAD.IADD R132, R144, 0x1, R93 ;  /* 0x0000000190847824 */ /* 0x001fe400078e025d */
[----:B------:R-:W-:Y:S01]  /*7b50*/  IMAD.X R133, R130, 0x1, R102, P1 ;  /* 0x0000000182857824 */ /* 0x000fe200008e0666 */
[----:B------:R-:W-:-:S04]  /*7b60*/  IADD3 RZ, P1, R144, R95, RZ ;  /* 0x0000005f90ff7210 */ /* 0x000fc80007f3e0ff */
[----:B------:R0:W4:Y:S04]  /*7b70*/  @!P0 LDG.E.U8 R131, desc[UR16][R132.64] ;  /* 0x0000001084838981 */ /* 0x000128000c1e1100 */
[----:B------:R1:W-:Y:S01]  /*7b80*/  STS.U8 [R143+UR12+0x2008], R140 ;  /* 0x0020088c8f007988 */ /* 0x0003e2000800000c */
[----:B0-----:R-:W-:Y:S02]  /*7b90*/  IMAD.IADD R132, R144, 0x1, R95 ;  /* 0x0000000190847824 */ /* 0x001fe400078e025f */
[----:B------:R-:W-:Y:S01]  /*7ba0*/  IMAD.X R133, R130, 0x1, R104, P1 ;  /* 0x0000000182857824 */ /* 0x000fe200008e0668 */
[----:B------:R-:W-:Y:S02]  /*7bb0*/  IADD3 RZ, P1, R144, R97, RZ ;  /* 0x0000006190ff7210 */ /* 0x000fe40007f3e0ff */
[----:B-1----:R-:W-:-:S02]  /*7bc0*/  PRMT R140, RZ, 0x7610, R140 ;  /* 0x00007610ff8c7816 */ /* 0x002fc4000000008c */
[----:B------:R0:W5:Y:S04]  /*7bd0*/  @!P0 LDG.E.U8 R137, desc[UR16][R132.64] ;  /* 0x0000001084898981 */ /* 0x000168000c1e1100 */
[----:B------:R1:W-:Y:S01]  /*7be0*/  STS.U8 [R143+UR12+0x200a], R134 ;  /* 0x00200a868f007988 */ /* 0x0003e2000800000c */
[----:B0-----:R-:W-:Y:S02]  /*7bf0*/  IMAD.IADD R132, R144, 0x1, R97 ;  /* 0x0000000190847824 */ /* 0x001fe400078e0261 */
[----:B------:R-:W-:Y:S01]  /*7c00*/  IMAD.X R133, R130, 0x1, R106, P1 ;  /* 0x0000000182857824 */ /* 0x000fe200008e066a */
[----:B------:R-:W-:Y:S02]  /*7c10*/  IADD3 RZ, P1, R144, R99, RZ ;  /* 0x0000006390ff7210 */ /* 0x000fe40007f3e0ff */
[----:B-1----:R-:W-:-:S02]  /*7c20*/  PRMT R134, RZ, 0x7610, R134 ;  /* 0x00007610ff867816 */ /* 0x002fc40000000086 */
[----:B------:R0:W4:Y:S04]  /*7c30*/  @!P0 LDG.E.U8 R140, desc[UR16][R132.64] ;  /* 0x00000010848c8981 */ /* 0x000128000c1e1100 */
        /* <DEDUP_REMOVED lines=12> */
[----:B------:R-:W-:Y:S01]  /*7d00*/  STS.U8 [R143+UR12+0x2000], R147 ;  /* 0x002000938f007988 */ /* 0x000fe2000800000c */
[----:B0-----:R-:W-:Y:S02]  /*7d10*/  IMAD.IADD R132, R144, 0x1, R103 ;  /* 0x0000000190847824 */ /* 0x001fe400078e0267 */
[----:B------:R-:W-:Y:S01]  /*7d20*/  IMAD.X R133, R130, 0x1, R112, P1 ;  /* 0x0000000182857824 */ /* 0x000fe200008e0670 */
[C---:B------:R-:W-:Y:S01]  /*7d30*/  IADD3 RZ, P1, R144.reuse, R105, RZ ;  /* 0x0000006990ff7210 */ /* 0x040fe20007f3e0ff */
[----:B------:R0:W-:Y:S04]  /*7d40*/  STS.U8 [R143+UR12+0x2006], R146 ;  /* 0x002006928f007988 */ /* 0x0001e8000800000c */
[----:B------:R1:W4:Y:S01]  /*7d50*/  @!P0 LDG.E.U8 R135, desc[UR16][R132.64] ;  /* 0x0000001084878981 */ /* 0x000322000c1e1100 */
[----:B0-----:R-:W-:Y:S01]  /*7d60*/  PRMT R143, RZ, 0x7610, R143 ;  /* 0x00007610ff8f7816 */ /* 0x001fe2000000008f */
[----:B-1----:R-:W-:-:S02]  /*7d70*/  IMAD.IADD R132, R144, 0x1, R105 ;  /* 0x0000000190847824 */ /* 0x002fc400078e0269 */
[----:B------:R-:W-:Y:S01]  /*7d80*/  IMAD.X R133, R130, 0x1, R114, P1 ;  /* 0x0000000182857824 */ /* 0x000fe200008e0672 */
[C---:B------:R-:W-:Y:S02]  /*7d90*/  IADD3 RZ, P1, R144.reuse, R107, RZ ;  /* 0x0000006b90ff7210 */ /* 0x040fe40007f3e0ff */
[----:B------:R-:W-:Y:S02]  /*7da0*/  PRMT R146, RZ, 0x7610, R146 ;  /* 0x00007610ff927816 */ /* 0x000fe40000000092 */
[----:B------:R0:W4:Y:S02]  /*7db0*/  @!P0 LDG.E.U8 R143, desc[UR16][R132.64] ;  /* 0x00000010848f8981 */ /* 0x000124000c1e1100 */
[----:B0-----:R-:W-:Y:S02]  /*7dc0*/  IMAD.IADD R132, R144, 0x1, R107 ;  /* 0x0000000190847824 */ /* 0x001fe400078e026b */
[----:B------:R-:W-:Y:S01]  /*7dd0*/  IMAD.X R133, R130, 0x1, R116, P1 ;  /* 0x0000000182857824 */ /* 0x000fe200008e0674 */
[----:B------:R-:W-:-:S04]  /*7de0*/  IADD3 RZ, P1, R144, R109, RZ ;  /* 0x0000006d90ff7210 */ /* 0x000fc80007f3e0ff */
[----:B------:R0:W4:Y:S01]  /*7df0*/  @!P0 LDG.E.U8 R146, desc[UR16][R132.64] ;  /* 0x0000001084928981 */ /* 0x000122000c1e1100 */
[----:B------:R-:W-:Y:S01]  /*7e00*/  PRMT R147, RZ, 0x7610, R147 ;  /* 0x00007610ff937816 */ /* 0x000fe20000000093 */
[----:B0-----:R-:W-:Y:S01]  /*7e10*/  IMAD.X R133, R130, 0x1, R118, P1 ;  /* 0x0000000182857824 */ /* 0x001fe200008e0676 */
[C---:B------:R-:W-:Y:S01]  /*7e20*/  IADD3 RZ, P1, R144.reuse, R3, RZ ;  /* 0x0000000390ff7210 */ /* 0x040fe20007f3e0ff */
[C---:B------:R-:W-:Y:S02]  /*7e30*/  IMAD.IADD R132, R144.reuse, 0x1, R109 ;  /* 0x0000000190847824 */ /* 0x040fe400078e026d */
[----:B------:R-:W-:Y:S02]  /*7e40*/  IMAD.IADD R144, R144, 0x1, R3 ;  /* 0x0000000190907824 */ /* 0x000fe400078e0203 */
[----:B------:R-:W-:Y:S01]  /*7e50*/  IMAD.X R145, R130, 0x1, R11, P1 ;  /* 0x0000000182917824 */ /* 0x000fe200008e060b */
[----:B------:R-:W-:Y:S01]  /*7e60*/  PRMT R130, RZ, 0x7610, R130 ;  /* 0x00007610ff827816 */ /* 0x000fe20000000082 */
[----:B------:R0:W4:Y:S05]  /*7e70*/  @!P0 LDG.E.U8 R147, desc[UR16][R132.64] ;  /* 0x0000001084938981 */ /* 0x00012a000c1e1100 */
[----:B------:R-:W4:Y:S01]  /*7e80*/  @!P0 LDG.E.U8 R130, desc[UR16][R144.64] ;  /* 0x0000001090828981 */ /* 0x000f22000c1e1100 */
[----:B0-----:R-:W0:Y:S01]  /*7e90*/  S2R R133, SR_TID.X ;  /* 0x0000000000857919 */ /* 0x001e220000002100 */
[----:B------:R-:W-:-:S05]  /*7ea0*/  LOP3.LUT R205, R205, 0x30, RZ, 0x3c, !PT ;  /* 0x00000030cdcd7812 */ /* 0x000fca00078e3cff */
[----:B------:R1:W-:Y:S04]  /*7eb0*/  STS.U8 [R205+UR12+0x2000], R207 ;  /* 0x002000cfcd007988 */ /* 0x0003e8000800000c */
[----:B------:R1:W-:Y:S04]  /*7ec0*/  STS.U8 [R205+UR12+0x2002], R204 ;  /* 0x002002cccd007988 */ /* 0x0003e8000800000c */
[----:B-1----:R-:W4:Y:S04]  /*7ed0*/  LDL.LU R207, [R1+0x44] ;  /* 0x0000440001cf7983 */ /* 0x002f280000300800 */
[----:B------:R-:W4:Y:S04]  /*7ee0*/  LDL.LU R204, [R1+0x3c] ;  /* 0x00003c0001cc7983 */ /* 0x000f280000300800 */
[----:B------:R-:W4:Y:S04]  /*7ef0*/  LDL.LU R144, [R1+0x2c] ;  /* 0x00002c0001907983 */ /* 0x000f280000300800 */
[----:B------:R-:W4:Y:S04]  /*7f00*/  LDL.LU R145, [R1+0x34] ;  /* 0x0000340001917983 */ /* 0x000f280000300800 */
[----:B------:R1:W-:Y:S01]  /*7f10*/  STS.U8 [R205+UR12+0x2004], R209 ;  /* 0x002004d1cd007988 */ /* 0x0003e2000800000c */
[----:B0-----:R-:W-:-:S03]  /*7f20*/  LOP3.LUT R133, R133, 0x7f, RZ, 0xc0, !PT ;  /* 0x0000007f85857812 */ /* 0x001fc600078ec0ff */
[----:B------:R0:W-:Y:S04]  /*7f30*/  STS.U8 [R205+UR12+0x2006], R203 ;  /* 0x002006cbcd007988 */ /* 0x0001e8000800000c */
[----:B------:R2:W-:Y:S04]  /*7f40*/  STS.U8 [R205+UR12+0x2008], R202 ;  /* 0x002008cacd007988 */ /* 0x0005e8000800000c */
[----:B-1----:R-:W4:Y:S04]  /*7f50*/  LDL.LU R209, [R1+0x24] ;  /* 0x0000240001d17983 */ /* 0x002f280000300800 */
[----:B0-----:R-:W4:Y:S04]  /*7f60*/  LDL.LU R203, [R1+0x50] ;  /* 0x0000500001cb7983 */ /* 0x001f280000300800 */
[----:B--2---:R-:W2:Y:S04]  /*7f70*/  LDL.LU R202, [R1+0x1c] ;  /* 0x00001c0001ca7983 */ /* 0x004ea80000300800 */
[----:B------:R0:W-:Y:S04]  /*7f80*/  STS.U8 [R205+UR12+0x200a], R200 ;  /* 0x00200ac8cd007988 */ /* 0x0001e8000800000c */
[----:B------:R1:W-:Y:S04]  /*7f90*/  STS.U8 [R205+UR12+0x200c], R199 ;  /* 0x00200cc7cd007988 */ /* 0x0003e8000800000c */
[----:B------:R1:W-:Y:S04]  /*7fa0*/  STS.U8 [R205+UR12+0x200e], R198 ;  /* 0x00200ec6cd007988 */ /* 0x0003e8000800000c */
[----:B0-----:R-:W2:Y:S04]  /*7fb0*/  LDL.LU R200, [R1+0x48] ;  /* 0x0000480001c87983 */ /* 0x001ea80000300800 */
[----:B-1----:R-:W2:Y:S04]  /*7fc0*/  LDL.LU R199, [R1+0x14] ;  /* 0x0000140001c77983 */ /* 0x002ea80000300800 */
[----:B------:R-:W2:Y:S04]  /*7fd0*/  LDL.LU R198, [R1+0xc] ;  /* 0x00000c0001c67983 */ /* 0x000ea80000300800 */
[----:B------:R-:W2:Y:S04]  /*7fe0*/  LDL.LU R205, [R1+0x40] ;  /* 0x0000400001cd7983 */ /* 0x000ea80000300800 */
[----:B------:R0:W-:Y:S04]  /*7ff0*/  STS.U8 [R133+UR12+0x1400], R193 ;  /* 0x001400c185007988 */ /* 0x0001e8000800000c */
[----:B------:R1:W-:Y:S04]  /*8000*/  STS.U8 [R133+UR12+0x1e00], R166 ;  /* 0x001e00a685007988 */ /* 0x0003e8000800000c */
[----:B------:R3:W-:Y:S04]  /*8010*/  STS.U8 [R133+UR12+0x1200], R168 ;  /* 0x001200a885007988 */ /* 0x0007e8000800000c */
[----:B0-----:R-:W2:Y:S04]  /*8020*/  LDL.LU R193, [R1+0x38] ;  /* 0x0000380001c17983 */ /* 0x001ea80000300800 */
[----:B-1----:R-:W2:Y:S04]  /*8030*/  LDL.LU R166, [R1+0x4] ;  /* 0x0000040001a67983 */ /* 0x002ea80000300800 */
[----:B---3--:R-:W3:Y:S04]  /*8040*/  LDL.LU R168, [R1+0x30] ;  /* 0x0000300001a87983 */ /* 0x008ee80000300800 */
[----:B------:R0:W-:Y:S04]  /*8050*/  STS.U8 [R133+UR12+0x1000], R161 ;  /* 0x001000a185007988 */ /* 0x0001e8000800000c */
[----:B------:R1:W-:Y:S04]  /*8060*/  STS.U8 [R133+UR12+0xe00], R171 ;  /* 0x000e00ab85007988 */ /* 0x0003e8000800000c */
[----:B------:R1:W-:Y:S04]  /*8070*/  STS.U8 [R133+UR12+0xc00], R175 ;  /* 0x000c00af85007988 */ /* 0x0003e8000800000c */
[----:B0-----:R-:W2:Y:S04]  /*8080*/  LDL.LU R161, [R1+0x28] ;  /* 0x0000280001a17983 */ /* 0x001ea80000300800 */
[----:B-1----:R-:W3:Y:S04]  /*8090*/  LDL.LU R171, [R1+0x20] ;  /* 0x0000200001ab7983 */ /* 0x002ee80000300800 */
[----:B------:R-:W2:Y:S04]  /*80a0*/  LDL.LU R175, [R1+0x18] ;  /* 0x0000180001af7983 */ /* 0x000ea80000300800 */
[----:B------:R0:W-:Y:S04]  /*80b0*/  STS.U8 [R133+UR12+0xa00], R179 ;  /* 0x000a00b385007988 */ /* 0x0001e8000800000c */
[----:B------:R1:W-:Y:S04]  /*80c0*/  STS.U8 [R133+UR12+0x800], R183 ;  /* 0x000800b785007988 */ /* 0x0003e8000800000c */
[----:B------:R1:W-:Y:S04]  /*80d0*/  STS.U8 [R133+UR12+0x600], R190 ;  /* 0x000600be85007988 */ /* 0x0003e8000800000c */
[----:B0-----:R-:W3:Y:S04]  /*80e0*/  LDL.LU R179, [R1+0x10] ;  /* 0x0000100001b37983 */ /* 0x001ee80000300800 */
[----:B-1----:R-:W2:Y:S04]  /*80f0*/  LDL.LU R183, [R1+0x8] ;  /* 0x0000080001b77983 */ /* 0x002ea80000300800 */
[----:B------:R-:W3:Y:S01]  /*8100*/  LDL.LU R190, [R1] ;  /* 0x0000000001be7983 */ /* 0x000ee20000300800 */
[----:B------:R-:W0:Y:S03]  /*8110*/  S2R R132, SR_TID.X ;  /* 0x0000000000847919 */ /* 0x000e260000002100 */
[----:B------:R0:W-:Y:S04]  /*8120*/  STS.U8 [R133+UR12+0x1a00], R138 ;  /* 0x001a008a85007988 */ /* 0x0001e8000800000c */
[----:B------:R-:W-:Y:S04]  /*8130*/  STS.U8 [R133+UR12+0x400], R162 ;  /* 0x000400a285007988 */ /* 0x000fe8000800000c */
[----:B------:R-:W-:Y:S04]  /*8140*/  STS.U8 [R133+UR12+0x200], R154 ;  /* 0x0002009a85007988 */ /* 0x000fe8000800000c */
[----:B------:R-:W-:Y:S04]  /*8150*/  STS.U8 [R133+UR12], R217 ;  /* 0x000000d985007988 */ /* 0x000fe8000800000c */
[----:B------:R-:W-:Y:S04]  /*8160*/  STS.U8 [R133+UR12+0x1c00], R224 ;  /* 0x001c00e085007988 */ /* 0x000fe8000800000c */
[----:B-----5:R-:W-:Y:S01]  /*8170*/  STS.U8 [R133+UR12+0x1800], R137 ;  /* 0x0018008985007988 */ /* 0x020fe2000800000c */
[----:B0-----:R-:W-:-:S04]  /*8180*/  LOP3.LUT R138, R132, 0x7f, RZ, 0xc0, !PT ;  /* 0x0000007f848a7812 */ /* 0x001fc800078ec0ff */
[C---:B------:R-:W-:Y:S01]  /*8190*/  LOP3.LUT R132, R138.reuse, 0x10, RZ, 0x3c, !PT ;  /* 0x000000108a847812 */ /* 0x040fe200078e3cff */
[----:B----4-:R-:W-:Y:S04]  /*81a0*/  STS.U8 [R133+UR12+0x1600], R135 ;  /* 0x0016008785007988 */ /* 0x010fe8000800000c */
[----:B------:R0:W-:Y:S04]  /*81b0*/  STS.U8 [R132+UR12+0x1880], R131 ;  /* 0x0018808384007988 */ /* 0x0001e8000800000c */
[----:B------:R-:W-:Y:S01]  /*81c0*/  STS.U8 [R132+UR12+0x80], R153 ;  /* 0x0000809984007988 */ /* 0x000fe2000800000c */
[----:B0-----:R-:W-:-:S02]  /*81d0*/  LOP3.LUT R131, R138, 0x20, RZ, 0x3c, !PT ;  /* 0x000000208a837812 */ /* 0x001fc400078e3cff */
[----:B------:R-:W-:Y:S01]  /*81e0*/  LOP3.LUT R138, R138, 0x30, RZ, 0x3c, !PT ;  /* 0x000000308a8a7812 */ /* 0x000fe200078e3cff */
[----:B------:R-:W-:Y:S04]  /*81f0*/  STS.U8 [R132+UR12+0x280], R157 ;  /* 0x0002809d84007988 */ /* 0x000fe8000800000c */
        /* <DEDUP_REMOVED lines=44> */
[----:B------:R0:W-:Y:S01]  /*84c0*/  STS.U8 [R138+UR12+0x1f80], R130 ;  /* 0x001f80828a007988 */ /* 0x0001e2000800000c */
[----:B------:R1:W-:Y:S06]  /*84d0*/  MEMBAR.ALL.CTA ;  /* 0x0000000000007992 */ /* 0x0003ec0000008000 */
[----:B-1----:R-:W1:Y:S01]  /*84e0*/  FENCE.VIEW.ASYNC.S ;  /* 0x00000000000073c6 */ /* 0x002e620000000000 */
[----:B------:R-:W-:Y:S01]  /*84f0*/  UMOV UR20, UR4 ;  /* 0x0000000400147c82 */ /* 0x000fe20008000000 */
[----:B------:R-:W-:Y:S01]  /*8500*/  UMOV UR21, 0x80000020 ;  /* 0x8000002000157882 */ /* 0x000fe20000000000 */
[----:B------:R-:W-:Y:S01]  /*8510*/  UMOV UR22, UR6 ;  /* 0x0000000600167c82 */ /* 0x000fe20008000000 */
[----:B------:R-:W-:Y:S01]  /*8520*/  UMOV UR23, 0x80000020 ;  /* 0x8000002000177882 */ /* 0x000fe20000000000 */
[----:B------:R-:W-:-:S02]  /*8530*/  USHF.R.S32.HI UR19, URZ, 0x1f, UR13 ;  /* 0x0000001f3f137899 */ /* 0x000fc4000801140d */
[----:B------:R-:W-:Y:S01]  /*8540*/  IADD3 R3, P2, R3, UR13, RZ ;  /* 0x0000000d03037c10 */ /* 0x000fe2000ff5e0ff */
[----:B0-----:R-:W0:Y:S08]  /*8550*/  LDC R130, c[0x0][0x238] ;  /* 0x00008e00ff827b82 */ /* 0x001e300000000800 */
[----:B-1----:R-:W-:Y:S06]  /*8560*/  BAR.SYNC.DEFER_BLOCKING 0x0 ;  /* 0x0000000000007b1d */ /* 0x002fec0000010000 */
[----:B------:R-:W-:-:S06]  /*8570*/  WARPGROUP.ARRIVE ;  /* 0x00000000000079c5 */ /* 0x000fcc0000000000 */
[----:B------:R-:W-:Y:S01]  /*8580*/  QGMMA.64x128x32.F32.E4M3.E4M3 R24, gdesc[UR20], R24 ;  /* 0x01e00000141879f3 */ /* 0x000fe20008700818 */
[----:B------:R-:W-:Y:S02]  /*8590*/  IADD3 R6, P3, R6, UR13, RZ ;  /* 0x0000000d06067c10 */ /* 0x000fe4000ff7e0ff */
[----:B------:R-:W-:Y:S02]  /*85a0*/  IADD3 R7, P4, R7, UR13, RZ ;  /* 0x0000000d07077c10 */ /* 0x000fe4000ff9e0ff */
[----:B------:R-:W-:Y:S02]  /*85b0*/  IADD3 R8, P5, R8, UR13, RZ ;  /* 0x0000000d08087c10 */ /* 0x000fe4000ffbe0ff */
[----:B------:R-:W-:Y:S02]  /*85c0*/  IADD3 R9, P6, R9, UR13, RZ ;  /* 0x0000000d09097c10 */ /* 0x000fe4000ffde0ff */
[----:B------:R-:W-:Y:S02]  /*85d0*/  IADD3 R10, P1, R10, UR13, RZ ;  /* 0x0000000d0a0a7c10 */ /* 0x000fe4000ff3e0ff */
[----:B------:R-:W-:-:S02]  /*85e0*/  IADD3.X R11, R11, UR19, RZ, P2, !PT ;  /* 0x000000130b0b7c10 */ /* 0x000fc400097fe4ff */
[----:B------:R-:W-:Y:S02]  /*85f0*/  IADD3 R13, P2, R13, UR13, RZ ;  /* 0x0000000d0d0d7c10 */ /* 0x000fe4000ff5e0ff */
[----:B------:R-:W-:Y:S02]  /*8600*/  IADD3.X R12, R12, UR19, RZ, P3, !PT ;  /* 0x000000130c0c7c10 */ /* 0x000fe40009ffe4ff */
[----:B------:R-:W-:Y:S02]  /*8610*/  IADD3 R15, P3, R15, UR13, RZ ;  /* 0x0000000d0f0f7c10 */ /* 0x000fe4000ff7e0ff */
[----:B------:R-:W-:Y:S02]  /*8620*/  IADD3.X R14, R14, UR19, RZ, P4, !PT ;  /* 0x000000130e0e7c10 */ /* 0x000fe4000a7fe4ff */
[----:B------:R-:W-:Y:S02]  /*8630*/  IADD3 R17, P4, R17, UR13, RZ ;  /* 0x0000000d11117c10 */ /* 0x000fe4000ff9e0ff */
[----:B------:R-:W-:-:S02]  /*8640*/  IADD3.X R16, R16, UR19, RZ, P5, !PT ;  /* 0x0000001310107c10 */ /* 0x000fc4000affe4ff */
[----:B------:R-:W-:Y:S02]  /*8650*/  IADD3 R19, P5, R19, UR13, RZ ;  /* 0x0000000d13137c10 */ /* 0x000fe4000ffbe0ff */
[----:B------:R-:W-:Y:S02]  /*8660*/  IADD3.X R18, R18, UR19, RZ, P6, !PT ;  /* 0x0000001312127c10 */ /* 0x000fe4000b7fe4ff */
[----:B------:R-:W-:Y:S02]  /*8670*/  IADD3.X R20, R20, UR19, RZ, P1, !PT ;  /* 0x0000001314147c10 */ /* 0x000fe40008ffe4ff */
        /* <DEDUP_REMOVED lines=25> */
[----:B------:R-:W-:Y:S01]  /*8810*/  IADD3 R111, P1, R111, UR13, RZ ;  /* 0x0000000d6f6f7c10 */ /* 0x000fe2000ff3e0ff */
[----:B------:R-:W-:Y:S01]  /*8820*/  QGMMA.64x128x32.F32.E4M3.E4M3 R24, gdesc[UR8], R24, gsb0 ;  /* 0x01e00000081879f3 */ /* 0x000fe20008000818 */
        /* <DEDUP_REMOVED lines=59> */
[----:B---3--:R-:W-:Y:S02]  /*8be0*/  IADD3 R190, P1, R190, UR13, RZ ;  /* 0x0000000dbebe7c10 */ /* 0x008fe4000ff3e0ff */
[----:B------:R-:W-:-:S02]  /*8bf0*/  IADD3.X R242, R242, UR19, RZ, P2, !PT ;  /* 0x00000013f2f27c10 */ /* 0x000fc400097fe4ff */
[----:B--2---:R-:W-:Y:S02]  /*8c00*/  IADD3 R183, P2, R183, UR13, RZ ;  /* 0x0000000db7b77c10 */ /* 0x004fe4000ff5e0ff */
[----:B------:R-:W-:Y:S02]  /*8c10*/  IADD3.X R244, R244, UR19, RZ, P3, !PT ;  /* 0x00000013f4f47c10 */ /* 0x000fe40009ffe4ff */
[----:B------:R-:W-:Y:S02]  /*8c20*/  IADD3 R179, P3, R179, UR13, RZ ;  /* 0x0000000db3b37c10 */ /* 0x000fe4000ff7e0ff */
[----:B------:R-:W-:Y:S02]  /*8c30*/  IADD3.X R246, R246, UR19, RZ, P4, !PT ;  /* 0x00000013f6f67c10 */ /* 0x000fe4000a7fe4ff */
[----:B------:R-:W-:Y:S02]  /*8c40*/  IADD3 R175, P4, R175, UR13, RZ ;  /* 0x0000000dafaf7c10 */ /* 0x000fe4000ff9e0ff */
[----:B------:R-:W-:Y:S01]  /*8c50*/  IADD3.X R248, R248, UR19, RZ, P5, !PT ;  /* 0x00000013f8f87c10 */ /* 0x000fe2000affe4ff */
[----:B------:R-:W-:Y:S01]  /*8c60*/  STL [R1], R190 ;  /* 0x000000be01007387 */ /* 0x000fe20000100800 */
[----:B------:R-:W-:-:S02]  /*8c70*/  IADD3 R171, P5, R171, UR13, RZ ;  /* 0x0000000dabab7c10 */ /* 0x000fc4000ffbe0ff */
[----:B------:R-:W-:Y:S01]  /*8c80*/  IADD3.X R250, R250, UR19, RZ, P6, !PT ;  /* 0x00000013fafa7c10 */ /* 0x000fe2000b7fe4ff */
[----:B------:R-:W-:Y:S01]  /*8c90*/  STL [R1+0x8], R183 ;  /* 0x000008b701007387 */ /* 0x000fe20000100800 */
[----:B------:R-:W-:Y:S02]  /*8ca0*/  IADD3 R161, P6, R161, UR13, RZ ;  /* 0x0000000da1a17c10 */ /* 0x000fe4000ffde0ff */
[----:B------:R-:W-:Y:S01]  /*8cb0*/  IADD3.X R252, R252, UR19, RZ, P1, !PT ;  /* 0x00000013fcfc7c10 */ /* 0x000fe20008ffe4ff */
[----:B------:R-:W-:Y:S01]  /*8cc0*/  STL [R1+0x10], R179 ;  /* 0x000010b301007387 */ /* 0x000fe20000100800 */
[----:B------:R-:W-:Y:S02]  /*8cd0*/  IADD3 R168, P1, R168, UR13, RZ ;  /* 0x0000000da8a87c10 */ /* 0x000fe4000ff3e0ff */
[----:B------:R-:W-:Y:S01]  /*8ce0*/  IADD3.X R166, R166, UR19, RZ, P2, !PT ;  /* 0x00000013a6a67c10 */ /* 0x000fe200097fe4ff */
[----:B------:R-:W-:Y:S01]  /*8cf0*/  STL [R1+0x18], R175 ;  /* 0x000018af01007387 */ /* 0x000fe20000100800 */
[----:B------:R-:W-:-:S02]  /*8d00*/  IADD3 R193, P2, R193, UR13, RZ ;  /* 0x0000000dc1c17c10 */ /* 0x000fc4000ff5e0ff */
[----:B------:R-:W-:Y:S01]  /*8d10*/  IADD3.X R198, R198, UR19, RZ, P3, !PT ;  /* 0x00000013c6c67c10 */ /* 0x000fe20009ffe4ff */
[----:B------:R-:W-:Y:S01]  /*8d20*/  STL [R1+0x20], R171 ;  /* 0x000020ab01007387 */ /* 0x000fe20000100800 */
[----:B------:R-:W-:Y:S02]  /*8d30*/  IADD3 R205, P3, R205, UR13, RZ ;  /* 0x0000000dcdcd7c10 */ /* 0x000fe4000ff7e0ff */
[----:B------:R-:W-:Y:S01]  /*8d40*/  IADD3.X R199, R199, UR19, RZ, P4, !PT ;  /* 0x00000013c7c77c10 */ /* 0x000fe2000a7fe4ff */
[----:B------:R-:W-:Y:S01]  /*8d50*/  STL [R1+0x28], R161 ;  /* 0x000028a101007387 */ /* 0x000fe20000100800 */
[----:B------:R-:W-:-:S03]  /*8d60*/  IADD3 R200, P4, R200, UR13, RZ ;  /* 0x0000000dc8c87c10 */ /* 0x000fc6000ff9e0ff */
[----:B------:R-:W-:Y:S01]  /*8d70*/  STL [R1+0x30], R168 ;  /* 0x000030a801007387 */ /* 0x000fe20000100800 */
[----:B------:R-:W-:-:S03]  /*8d80*/  IADD3.X R202, R202, UR19, RZ, P5, !PT ;  /* 0x00000013caca7c10 */ /* 0x000fc6000affe4ff */
[----:B------:R-:W-:Y:S01]  /*8d90*/  STL [R1+0x4], R166 ;  /* 0x000004a601007387 */ /* 0x000fe20000100800 */
[----:B------:R-:W-:-:S03]  /*8da0*/  IADD3 R203, P5, R203, UR13, RZ ;  /* 0x0000000dcbcb7c10 */ /* 0x000fc6000ffbe0ff */
[----:B------:R-:W-:Y:S01]  /*8db0*/  STL [R1+0x38], R193 ;  /* 0x000038c101007387 */ /* 0x000fe20000100800 */
[----:B------:R-:W-:-:S03]  /*8dc0*/  IADD3.X R209, R209, UR19, RZ, P6, !PT ;  /* 0x00000013d1d17c10 */ /* 0x000fc6000b7fe4ff */
[----:B------:R-:W-:Y:S01]  /*8dd0*/  STL [R1+0xc], R198 ;  /* 0x00000cc601007387 */ /* 0x000fe20000100800 */
[----:B------:R-:W-:-:S03]  /*8de0*/  IADD3.X R144, R144, UR19, RZ, P1, !PT ;  /* 0x0000001390907c10 */ /* 0x000fc60008ffe4ff */
[----:B------:R-:W-:Y:S01]  /*8df0*/  STL [R1+0x40], R205 ;  /* 0x000040cd01007387 */ /* 0x000fe20000100800 */
[----:B------:R-:W-:-:S03]  /*8e00*/  IADD3.X R145, R145, UR19, RZ, P2, !PT ;  /* 0x0000001391917c10 */ /* 0x000fc600097fe4ff */
[----:B------:R-:W-:Y:S01]  /*8e10*/  STL [R1+0x14], R199 ;  /* 0x000014c701007387 */ /* 0x000fe20000100800 */
[----:B------:R-:W-:-:S03]  /*8e20*/  IADD3.X R0, R0, UR19, RZ, P5, !PT ;  /* 0x0000001300007c10 */ /* 0x000fc6000affe4ff */
[----:B------:R-:W-:Y:S04]  /*8e30*/  STL [R1+0x48], R200 ;  /* 0x000048c801007387 */ /* 0x000fe80000100800 */
[----:B------:R-:W-:Y:S04]  /*8e40*/  STL [R1+0x1c], R202 ;  /* 0x00001cca01007387 */ /* 0x000fe80000100800 */
[----:B------:R-:W-:Y:S04]  /*8e50*/  STL [R1+0x50], R203 ;  /* 0x000050cb01007387 */ /* 0x000fe80000100800 */
[----:B------:R-:W-:Y:S04]  /*8e60*/  STL [R1+0x24], R209 ;  /* 0x000024d101007387 */ /* 0x000fe80000100800 */
[----:B------:R-:W-:Y:S04]  /*8e70*/  STL [R1+0x2c], R144 ;  /* 0x00002c9001007387 */ /* 0x000fe80000100800 */
[----:B------:R-:W-:Y:S04]  /*8e80*/  STL [R1+0x34], R145 ;  /* 0x0000349101007387 */ /* 0x000fe80000100800 */
[----:B------:R1:W-:Y:S02]  /*8e90*/  STL [R1+0x4c], R0 ;  /* 0x00004c0001007387 */ /* 0x0003e40000100800 */
[----:B-1----:R-:W1:Y:S01]  /*8ea0*/  S2R R0, SR_TID.X ;  /* 0x0000000000007919 */ /* 0x002e620000002100 */
[----:B------:R-:W-:Y:S01]  /*8eb0*/  IADD3.X R204, R204, UR19, RZ, P3, !PT ;  /* 0x00000013cccc7c10 */ /* 0x000fe20009ffe4ff */
[----:B0-----:R-:W-:Y:S01]  /*8ec0*/  IMAD.SHL.U32 R130, R130, 0x40, RZ ;  /* 0x0000004082827824 */ /* 0x001fe200078e00ff */
[----:B------:R-:W-:Y:S01]  /*8ed0*/  IADD3.X R207, R207, UR19, RZ, P4, !PT ;  /* 0x00000013cfcf7c10 */ /* 0x000fe2000a7fe4ff */
[----:B------:R-:W-:-:S02]  /*8ee0*/  VIADD R5, R5, 0xffffffff ;  /* 0xffffffff05057836 */ /* 0x000fc40000000000 */
[----:B------:R0:W-:Y:S01]  /*8ef0*/  STL [R1+0x3c], R204 ;  /* 0x00003ccc01007387 */ /* 0x0001e20000100800 */
[----:B------:R-:W-:-:S03]  /*8f00*/  IADD3 R90, P0, R130, R90, RZ ;  /* 0x0000005a825a7210 */ /* 0x000fc60007f1e0ff */
[----:B------:R0:W-:Y:S01]  /*8f10*/  STL [R1+0x44], R207 ;  /* 0x000044cf01007387 */ /* 0x0001e20000100800 */
[----:B------:R-:W-:Y:S02]  /*8f20*/  LEA.HI.X.SX32 R2, R130, R2, 0x1, P0 ;  /* 0x0000000282027211 */ /* 0x000fe400000f0eff */
[----:B------:R-:W-:Y:S01]  /*8f30*/  ISETP.NE.U32.AND P0, PT, R5, RZ, PT ;  /* 0x000000ff0500720c */ /* 0x000fe20003f05070 */
[----:B------:R-:W-:Y:S01]  /*8f40*/  UIADD3 UR14, UR14, -0x40, URZ ;  /* 0xffffffc00e0e7890 */ /* 0x000fe2000fffe03f */
[----:B------:R-:W-:Y:S02]  /*8f50*/  WARPGROUP.DEPBAR.LE gsb0, 0x0 ;  /* 0x00008000000079c5 */ /* 0x000fe40000010000 */
[----:B-1----:R-:W-:-:S04]  /*8f60*/  SHF.R.U32.HI R0, RZ, 0x6, R0 ;  /* 0x00000006ff007819 */ /* 0x002fc80000011600 */
[----:B------:R-:W-:-:S05]  /*8f70*/  SGXT.U32 R0, R0, 0x1 ;  /* 0x000000010000781a */ /* 0x000fca0000000000 */
[----:B0-----:R-:W-:Y:S05]  /*8f80*/  @P0 BRA `(.L_x_2) ;  /* 0xffffffc800040947 */ /* 0x001fea000383ffff */
.L_x_1:
[----:B------:R-:W2:Y:S01]  /*8f90*/  LDL.LU R133, [R1+0x158] ;  /* 0x0001580001857983 */ /* 0x000ea20000300800 */
[----:B------:R-:W1:Y:S01]  /*8fa0*/  S2R R134, SR_TID.X ;  /* 0x0000000000867919 */ /* 0x000e620000002100 */
[----:B------:R-:W-:Y:S01]  /*8fb0*/  F2FP.SATFINITE.E4M3.F32.PACK_AB_MERGE_C R24, R25, R24, RZ ;  /* 0x000000181918723e */ /* 0x000fe200048070ff */
[----:B------:R-:W-:Y:S01]  /*8fc0*/  ULDC UR4, c[0x0][0x244] ;  /* 0x0000910000047ab9 */ /* 0x000fe20000000800 */
[----:B------:R-:W-:Y:S01]  /*8fd0*/  F2FP.SATFINITE.E4M3.F32.PACK_AB_MERGE_C R28, R29, R28, RZ ;  /* 0x0000001c1d1c723e */ /* 0x000fe200048070ff */
[----:B------:R-:W3:Y:S01]  /*8fe0*/  LDL.LU R132, [R1+0x148] ;  /* 0x0001480001847983 */ /* 0x000ee20000300800 */
[----:B------:R-:W-:Y:S01]  /*8ff0*/  F2FP.SATFINITE.E4M3.F32.PACK_AB_MERGE_C R32, R33, R32, RZ ;  /* 0x000000202120723e */ /* 0x000fe200048070ff */
[----:B------:R-:W-:Y:S02]  /*9000*/  ULDC.64 UR6, c[0x0][0x228] ;  /* 0x00008a0000067ab9 */ /* 0x000fe40000000a00 */
[----:B------:R-:W4:Y:S04]  /*9010*/  LDL.LU R131, [R1+0x144] ;  /* 0x0001440001837983 */ /* 0x000f280000300800 */
[----:B------:R-:W5:Y:S01]  /*9020*/  LDL.LU R130, [R1+0xe8] ;  /* 0x0000e80001827983 */ /* 0x000f620000300800 */
[----:B------:R-:W-:-:S02]  /*9030*/  F2FP.SATFINITE.E4M3.F32.PACK_AB_MERGE_C R26, R27, R26, RZ ;  /* 0x0000001a1b1a723e */ /* 0x000fc400048070ff */
[----:B------:R-:W-:Y:S01]  /*9040*/  F2FP.SATFINITE.E4M3.F32.PACK_AB_MERGE_C R30, R31, R30, RZ ;  /* 0x0000001e1f1e723e */ /* 0x000fe200048070ff */
[----:B0-----:R-:W3:Y:S01]  /*9050*/  LDL.LU R92, [R1+0x54] ;  /* 0x00005400015c7983 */ /* 0x001ee20000300800 */
[----:B------:R-:W-:Y:S02]  /*9060*/  F2FP.SATFINITE.E4M3.F32.PACK_AB_MERGE_C R34, R35, R34, RZ ;  /* 0x000000222322723e */ /* 0x000fe400048070ff */
[----:B------:R-:W-:Y:S01]  /*9070*/  F2FP.SATFINITE.E4M3.F32.PACK_AB_MERGE_C R40, R41, R40, RZ ;  /* 0x000000282928723e */ /* 0x000fe200048070ff */
[----:B------:R-:W4:Y:S01]  /*9080*/  LDL.LU R88, [R1+0xe4] ;  /* 0x0000e40001587983 */ /* 0x000f220000300800 */
[----:B------:R-:W-:Y:S02]  /*9090*/  F2FP.SATFINITE.E4M3.F32.PACK_AB_MERGE_C R44, R45, R44, RZ ;  /* 0x0000002c2d2c723e */ /* 0x000fe400048070ff */
[----:B------:R-:W-:Y:S02]  /*90a0*/  F2FP.SATFINITE.E4M3.F32.PACK_AB_MERGE_C R48, R49, R48, RZ ;  /* 0x000000303130723e */ /* 0x000fe400048070ff */
[----:B------:R-:W-:-:S02]  /*90b0*/  F2FP.SATFINITE.E4M3.F32.PACK_AB_MERGE_C R42, R43, R42, RZ ;  /* 0x0000002a2b2a723e */ /* 0x000fc400048070ff */
[----:B------:R-:W-:Y:S02]  /*90c0*/  F2FP.SATFINITE.E4M3.F32.PACK_AB_MERGE_C R46, R47, R46, RZ ;  /* 0x0000002e2f2e723e */ /* 0x000fe400048070ff */
[----:B------:R-:W-:Y:S02]  /*90d0*/  F2FP.SATFINITE.E4M3.F32.PACK_AB_MERGE_C R50, R51, R50, RZ ;  /* 0x000000323332723e */ /* 0x000fe400048070ff */
[----:B------:R-:W-:Y:S01]  /*90e0*/  F2FP.SATFINITE.E4M3.F32.PACK_AB_MERGE_C R56, R57, R56, RZ ;  /* 0x000000383938723e */ /* 0x000fe200048070ff */
[C---:B-1----:R-:W-:Y:S01]  /*90f0*/  IMAD.SHL.U32 R0, R134.reuse, 0x10, RZ ;  /* 0x0000001086007824 */ /* 0x042fe200078e00ff */
[----:B------:R-:W-:Y:S01]  /*9100*/  F2FP.SATFINITE.E4M3.F32.PACK_AB_MERGE_C R60, R61, R60, RZ ;  /* 0x0000003c3d3c723e */ /* 0x000fe200048070ff */
[----:B------:R-:W-:Y:S01]  /*9110*/  IMAD.SHL.U32 R2, R134, 0x80, RZ ;  /* 0x0000008086027824 */ /* 0x000fe200078e00ff */
[----:B------:R-:W-:Y:S02]  /*9120*/  LOP3.LUT R24, R24, 0xffff, RZ, 0xc0, !PT ;  /* 0x0000ffff18187812 */ /* 0x000fe400078ec0ff */
[----:B------:R-:W-:-:S02]  /*9130*/  F2FP.SATFINITE.E4M3.F32.PACK_AB_MERGE_C R64, R65, R64, RZ ;  /* 0x000000404140723e */ /* 0x000fc400048070ff */
[----:B------:R-:W-:Y:S02]  /*9140*/  F2FP.SATFINITE.E4M3.F32.PACK_AB_MERGE_C R58, R59, R58, RZ ;  /* 0x0000003a3b3a723e */ /* 0x000fe400048070ff */
[----:B------:R-:W-:Y:S02]  /*9150*/  F2FP.SATFINITE.E4M3.F32.PACK_AB_MERGE_C R62, R63, R62, RZ ;  /* 0x0000003e3f3e723e */ /* 0x000fe400048070ff */
[----:B------:R-:W-:Y:S02]  /*9160*/  F2FP.SATFINITE.E4M3.F32.PACK_AB_MERGE_C R66, R67, R66, RZ ;  /* 0x000000424342723e */ /* 0x000fe400048070ff */
[----:B------:R-:W-:Y:S02]  /*9170*/  F2FP.SATFINITE.E4M3.F32.PACK_AB_MERGE_C R36, R37, R36, RZ ;  /* 0x000000242524723e */ /* 0x000fe400048070ff */
[----:B------:R-:W-:Y:S02]  /*9180*/  F2FP.SATFINITE.E4M3.F32.PACK_AB_MERGE_C R38, R39, R38, RZ ;  /* 0x000000262726723e */ /* 0x000fe400048070ff */
[----:B------:R-:W-:-:S02]  /*9190*/  F2FP.SATFINITE.E4M3.F32.PACK_AB_MERGE_C R72, R73, R72, RZ ;  /* 0x000000484948723e */ /* 0x000fc400048070ff */
[----:B------:R-:W-:Y:S02]  /*91a0*/  F2FP.SATFINITE.E4M3.F32.PACK_AB_MERGE_C R76, R77, R76, RZ ;  /* 0x0000004c4d4c723e */ /* 0x000fe400048070ff */
[----:B------:R-:W-:Y:S02]  /*91b0*/  F2FP.SATFINITE.E4M3.F32.PACK_AB_MERGE_C R80, R81, R80, RZ ;  /* 0x000000505150723e */ /* 0x000fe400048070ff */
[----:B------:R-:W-:Y:S02]  /*91c0*/  F2FP.SATFINITE.E4M3.F32.PACK_AB_MERGE_C R74, R75, R74, RZ ;  /* 0x0000004a4b4a723e */ /* 0x000fe400048070ff */
[----:B------:R-:W-:Y:S02]  /*91d0*/  F2FP.SATFINITE.E4M3.F32.PACK_AB_MERGE_C R78, R79, R78, RZ ;  /* 0x0000004e4f4e723e */ /* 0x000fe400048070ff */
[----:B------:R-:W-:Y:S01]  /*91e0*/  F2FP.SATFINITE.E4M3.F32.PACK_AB_MERGE_C R82, R83, R82, RZ ;  /* 0x000000525352723e */ /* 0x000fe200048070ff */
[----:B------:R-:W0:Y:S01]  /*91f0*/  S2R R22, SR_TID.X ;  /* 0x0000000000167919 */ /* 0x000e220000002100 */
[----:B------:R-:W-:-:S02]  /*9200*/  LOP3.LUT R0, R0, 0x70, RZ, 0xc0, !PT ;  /* 0x0000007000007812 */ /* 0x000fc400078ec0ff */
[----:B------:R-:W-:Y:S01]  /*9210*/  LOP3.LUT R3, R2, 0x400, RZ, 0xc0, !PT ;  /* 0x0000040002037812 */ /* 0x000fe200078ec0ff */
[----:B------:R-:W4:Y:S01]  /*9220*/  LDL.LU R91, [R1+0xe0] ;  /* 0x0000e000015b7983 */ /* 0x000f220000300800 */
[----:B------:R-:W-:Y:S02]  /*9230*/  LOP3.LUT R17, R28, 0xffff, RZ, 0xc0, !PT ;  /* 0x0000ffff1c117812 */ /* 0x000fe400078ec0ff */
[----:B------:R-:W-:Y:S01]  /*9240*/  IADD3 R0, R3, UR12, R0 ;  /* 0x0000000c03007c10 */ /* 0x000fe2000fffe000 */
[----:B------:R-:W4:Y:S01]  /*9250*/  LDL.LU R90, [R1+0xdc] ;  /* 0x0000dc00015a7983 */ /* 0x000f220000300800 */
[----:B------:R-:W-:Y:S02]  /*9260*/  LOP3.LUT R32, R32, 0xffff, RZ, 0xc0, !PT ;  /* 0x0000ffff20207812 */ /* 0x000fe400078ec0ff */
[----:B------:R-:W-:Y:S01]  /*9270*/  LOP3.LUT R26, R26, 0xffff, RZ, 0xc0, !PT ;  /* 0x0000ffff1a1a7812 */ /* 0x000fe200078ec0ff */
[----:B------:R-:W4:Y:S01]  /*9280*/  LDL.LU R89, [R1+0xd8] ;  /* 0x0000d80001597983 */ /* 0x000f220000300800 */
[----:B------:R-:W-:-:S02]  /*9290*/  LOP3.LUT R23, R30, 0xffff, RZ, 0xc0, !PT ;  /* 0x0000ffff1e177812 */ /* 0x000fc400078ec0ff */
[----:B------:R-:W-:Y:S02]  /*92a0*/  LOP3.LUT R34, R34, 0xffff, RZ, 0xc0, !PT ;  /* 0x0000ffff22227812 */ /* 0x000fe400078ec0ff */
[----:B------:R-:W-:Y:S02]  /*92b0*/  LOP3.LUT R40, R40, 0xffff, RZ, 0xc0, !PT ;  /* 0x0000ffff28287812 */ /* 0x000fe400078ec0ff */
[----:B------:R-:W-:Y:S02]  /*92c0*/  LOP3.LUT R27, R44, 0xffff, RZ, 0xc0, !PT ;  /* 0x0000ffff2c1b7812 */ /* 0x000fe400078ec0ff */
[----:B------:R-:W-:Y:S02]  /*92d0*/  LOP3.LUT R48, R48, 0xffff, RZ, 0xc0, !PT ;  /* 0x0000ffff30307812 */ /* 0x000fe400078ec0ff */
[----:B------:R-:W-:Y:S02]  /*92e0*/  PRMT R3, R32, 0x3340, R1 ;  /* 0x0000334020037816 */ /* 0x000fe40000000001 */
[----:B------:R-:W-:-:S02]  /*92f0*/  LOP3.LUT R42, R42, 0xffff, RZ, 0xc0, !PT ;  /* 0x0000ffff2a2a7812 */ /* 0x000fc400078ec0ff */
[----:B------:R-:W-:Y:S02]  /*9300*/  LOP3.LUT R31, R46, 0xffff, RZ, 0xc0, !PT ;  /* 0x0000ffff2e1f7812 */ /* 0x000fe400078ec0ff */
[----:B------:R-:W-:Y:S02]  /*9310*/  LOP3.LUT R50, R50, 0xffff, RZ, 0xc0, !PT ;  /* 0x0000ffff32327812 */ /* 0x000fe400078ec0ff */
[----:B------:R-:W-:Y:S02]  /*9320*/  PRMT R5, R34, 0x3340, R1 ;  /* 0x0000334022057816 */ /* 0x000fe40000000001 */
[----:B------:R-:W-:Y:S02]  /*9330*/  PRMT R2, R26, 0x3340, R23 ;  /* 0x000033401a027816 */ /* 0x000fe40000000017 */
[----:B------:R-:W-:Y:S02]  /*9340*/  LOP3.LUT R56, R56, 0xffff, RZ, 0xc0, !PT ;  /* 0x0000ffff38387812 */ /* 0x000fe400078ec0ff */
[----:B------:R-:W-:-:S02]  /*9350*/  LOP3.LUT R37, R60, 0xffff, RZ, 0xc0, !PT ;  /* 0x0000ffff3c257812 */ /* 0x000fc400078ec0ff */
[----:B------:R-:W-:Y:S02]  /*9360*/  LOP3.LUT R64, R64, 0xffff, RZ, 0xc0, !PT ;  /* 0x0000ffff40407812 */ /* 0x000fe400078ec0ff */
[----:B------:R-:W-:Y:S02]  /*9370*/  LOP3.LUT R58, R58, 0xffff, RZ, 0xc0, !PT ;  /* 0x0000ffff3a3a7812 */ /* 0x000fe400078ec0ff */
[----:B------:R-:W-:Y:S02]  /*9380*/  LOP3.LUT R39, R62, 0xffff, RZ, 0xc0, !PT ;  /* 0x0000ffff3e277812 */ /* 0x000fe400078ec0ff */
[----:B------:R-:W-:Y:S02]  /*9390*/  LOP3.LUT R66, R66, 0xffff, RZ, 0xc0, !PT ;  /* 0x0000ffff42427812 */ /* 0x000fe400078ec0ff */
[----:B------:R-:W-:Y:S02]  /*93a0*/  PRMT R9, R48, 0x3340, R1 ;  /* 0x0000334030097816 */ /* 0x000fe40000000001 */
[----:B------:R-:W-:-:S02]  /*93b0*/  PRMT R4, R40, 0x3340, R27 ;  /* 0x0000334028047816 */ /* 0x000fc4000000001b */
[----:B------:R-:W-:Y:S02]  /*93c0*/  PRMT R13, R50, 0x3340, R1 ;  /* 0x00003340320d7816 */ /* 0x000fe40000000001 */
[----:B------:R-:W-:Y:S02]  /*93d0*/  PRMT R6, R42, 0x3340, R31 ;  /* 0x000033402a067816 */ /* 0x000fe4000000001f */
[----:B------:R-:W-:Y:S02]  /*93e0*/  PRMT R11, R2, 0x5410, R5 ;  /* 0x00005410020b7816 */ /* 0x000fe40000000005 */
[----:B------:R-:W-:Y:S02]  /*93f0*/  LOP3.LUT R72, R72, 0xffff, RZ, 0xc0, !PT ;  /* 0x0000ffff48487812 */ /* 0x000fe400078ec0ff */
[----:B------:R-:W-:Y:S02]  /*9400*/  LOP3.LUT R41, R76, 0xffff, RZ, 0xc0, !PT ;  /* 0x0000ffff4c297812 */ /* 0x000fe400078ec0ff */
[----:B------:R-:W-:-:S02]  /*9410*/  LOP3.LUT R80, R80, 0xffff, RZ, 0xc0, !PT ;  /* 0x0000ffff50507812 */ /* 0x000fc400078ec0ff */
[----:B------:R-:W-:Y:S02]  /*9420*/  LOP3.LUT R74, R74, 0xffff, RZ, 0xc0, !PT ;  /* 0x0000ffff4a4a7812 */ /* 0x000fe400078ec0ff */
[----:B------:R-:W-:Y:S02]  /*9430*/  LOP3.LUT R43, R78, 0xffff, RZ, 0xc0, !PT ;  /* 0x0000ffff4e2b7812 */ /* 0x000fe400078ec0ff */
[----:B------:R-:W-:Y:S02]  /*9440*/  LOP3.LUT R82, R82, 0xffff, RZ, 0xc0, !PT ;  /* 0x0000ffff52527812 */ /* 0x000fe400078ec0ff */
[----:B------:R-:W-:Y:S02]  /*9450*/  PRMT R5, R66, 0x3340, R1 ;  /* 0x0000334042057816 */ /* 0x000fe40000000001 */
[----:B------:R-:W-:Y:S02]  /*9460*/  PRMT R2, R58, 0x3340, R39 ;  /* 0x000033403a027816 */ /* 0x000fe40000000027 */
[----:B------:R-:W-:-:S02]  /*9470*/  PRMT R15, R4, 0x5410, R9 ;  /* 0x00005410040f7816 */ /* 0x000fc40000000009 */
[----:B------:R-:W-:Y:S02]  /*9480*/  PRMT R19, R6, 0x5410, R13 ;  /* 0x0000541006137816 */ /* 0x000fe4000000000d */
[----:B------:R-:W-:Y:S02]  /*9490*/  PRMT R9, R80, 0x3340, R1 ;  /* 0x0000334050097816 */ /* 0x000fe40000000001 */
[----:B------:R-:W-:Y:S02]  /*94a0*/  PRMT R4, R72, 0x3340, R41 ;  /* 0x0000334048047816 */ /* 0x000fe40000000029 */
[----:B------:R-:W-:Y:S02]  /*94b0*/  PRMT R13, R82, 0x3340, R1 ;  /* 0x00003340520d7816 */ /* 0x000fe40000000001 */
[----:B------:R-:W-:Y:S02]  /*94c0*/  PRMT R6, R74, 0x3340, R43 ;  /* 0x000033404a067816 */ /* 0x000fe4000000002b */
[----:B------:R-:W-:-:S02]  /*94d0*/  PRMT R29, R2, 0x5410, R5 ;  /* 0x00005410021d7816 */ /* 0x000fc40000000005 */
[----:B------:R-:W-:Y:S02]  /*94e0*/  SHF.R.U32.HI R5, RZ, 0x8, R32 ;  /* 0x00000008ff057819 */ /* 0x000fe40000011620 */
[----:B------:R-:W-:Y:S02]  /*94f0*/  PRMT R33, R4, 0x5410, R9 ;  /* 0x0000541004217816 */ /* 0x000fe40000000009 */
[----:B------:R-:W-:Y:S02]  /*9500*/  PRMT R35, R6, 0x5410, R13 ;  /* 0x0000541006237816 */ /* 0x000fe4000000000d */
[----:B------:R-:W-:Y:S02]  /*9510*/  SHF.R.U32.HI R2, RZ, 0x8, R26 ;  /* 0x00000008ff027819 */ /* 0x000fe4000001161a */
[----:B------:R-:W-:Y:S02]  /*9520*/  SHF.R.U32.HI R4, RZ, 0x8, R23 ;  /* 0x00000008ff047819 */ /* 0x000fe40000011617 */
[----:B------:R-:W-:-:S02]  /*9530*/  SHF.R.U32.HI R6, RZ, 0x8, R34 ;  /* 0x00000008ff067819 */ /* 0x000fc40000011622 */
[----:B------:R-:W-:Y:S02]  /*9540*/  LOP3.LUT R5, R5, 0xffff, RZ, 0xc0, !PT ;  /* 0x0000ffff05057812 */ /* 0x000fe400078ec0ff */
[----:B------:R-:W-:Y:S02]  /*9550*/  LOP3.LUT R4, R4, 0xffff, RZ, 0xc0, !PT ;  /* 0x0000ffff04047812 */ /* 0x000fe400078ec0ff */
[----:B------:R-:W-:Y:S02]  /*9560*/  LOP3.LUT R13, R2, 0xffff, RZ, 0xc0, !PT ;  /* 0x0000ffff020d7812 */ /* 0x000fe400078ec0ff */
[----:B------:R-:W-:Y:S02]  /*9570*/  LOP3.LUT R6, R6, 0xffff, RZ, 0xc0, !PT ;  /* 0x0000ffff06067812 */ /* 0x000fe400078ec0ff */
[----:B------:R-:W-:Y:S02]  /*9580*/  PRMT R9, R5, 0x3340, R10 ;  /* 0x0000334005097816 */ /* 0x000fe4000000000a */
[----:B------:R-:W-:-:S02]  /*9590*/  SHF.R.U32.HI R5, RZ, 0x8, R48 ;  /* 0x00000008ff057819 */ /* 0x000fc40000011630 */
[----:B------:R-:W-:Y:S02]  /*95a0*/  PRMT R13, R13, 0x3340, R4 ;  /* 0x000033400d0d7816 */ /* 0x000fe40000000004 */
[----:B------:R-:W-:Y:S02]  /*95b0*/  PRMT R10, R6, 0x3340, R1 ;  /* 0x00003340060a7816 */ /* 0x000fe40000000001 */
[----:B------:R-:W-:Y:S02]  /*95c0*/  SHF.R.U32.HI R2, RZ, 0x8, R42 ;  /* 0x00000008ff027819 */ /* 0x000fe4000001162a */
[----:B------:R-:W-:Y:S02]  /*95d0*/  SHF.R.U32.HI R4, RZ, 0x8, R31 ;  /* 0x00000008ff047819 */ /* 0x000fe4000001161f */
[----:B------:R-:W-:Y:S02]  /*95e0*/  SHF.R.U32.HI R6, RZ, 0x8, R50 ;  /* 0x00000008ff067819 */ /* 0x000fe40000011632 */
[----:B------:R-:W-:-:S02]  /*95f0*/  LOP3.LUT R5, R5, 0xffff, RZ, 0xc0, !PT ;  /* 0x0000ffff05057812 */ /* 0x000fc400078ec0ff */
[----:B------:R-:W-:Y:S02]  /*9600*/  LOP3.LUT R4, R4, 0xffff, RZ, 0xc0, !PT ;  /* 0x0000ffff04047812 */ /* 0x000fe400078ec0ff */
[----:B------:R-:W-:Y:S02]  /*9610*/  LOP3.LUT R23, R2, 0xffff, RZ, 0xc0, !PT ;  /* 0x0000ffff02177812 */ /* 0x000fe400078ec0ff */
[----:B------:R-:W-:Y:S02]  /*9620*/  LOP3.LUT R6, R6, 0xffff, RZ, 0xc0, !PT ;  /* 0x0000ffff06067812 */ /* 0x000fe400078ec0ff */
[----:B------:R-:W-:Y:S02]  /*9630*/  PRMT R23, R23, 0x3340, R4 ;  /* 0x0000334017177816 */ /* 0x000fe40000000004 */
[----:B------:R-:W-:Y:S02]  /*9640*/  SHF.R.U32.HI R2, RZ, 0x8, R58 ;  /* 0x00000008ff027819 */ /* 0x000fe4000001163a */
[----:B------:R-:W-:-:S02]  /*9650*/  SHF.R.U32.HI R4, RZ, 0x8, R39 ;  /* 0x00000008ff047819 */ /* 0x000fc40000011627 */
[----:B------:R-:W-:Y:S02]  /*9660*/  LOP3.LUT R31, R2, 0xffff, RZ, 0xc0, !PT ;  /* 0x0000ffff021f7812 */ /* 0x000fe400078ec0ff */
[----:B------:R-:W-:Y:S02]  /*9670*/  LOP3.LUT R4, R4, 0xffff, RZ, 0xc0, !PT ;  /* 0x0000ffff04047812 */ /* 0x000fe400078ec0ff */
[----:B------:R-:W-:Y:S02]  /*9680*/  SHF.R.U32.HI R2, RZ, 0x8, R74 ;  /* 0x00000008ff027819 */ /* 0x000fe4000001164a */
[----:B------:R-:W-:Y:S02]  /*9690*/  PRMT R31, R31, 0x3340, R4 ;  /* 0x000033401f1f7816 */ /* 0x000fe40000000004 */
[----:B------:R-:W-:Y:S02]  /*96a0*/  SHF.R.U32.HI R4, RZ, 0x8, R43 ;  /* 0x00000008ff047819 */ /* 0x000fe4000001162b */
[----:B------:R-:W-:-:S02]  /*96b0*/  LOP3.LUT R36, R36, 0xffff, RZ, 0xc0, !PT ;  /* 0x0000ffff24247812 */ /* 0x000fc400078ec0ff */
[----:B------:R-:W-:Y:S02]  /*96c0*/  LOP3.LUT R4, R4, 0xffff, RZ, 0xc0, !PT ;  /* 0x0000ffff04047812 */ /* 0x000fe400078ec0ff */
[----:B------:R-:W-:Y:S02]  /*96d0*/  PRMT R13, R13, 0x5410, R10 ;  /* 0x000054100d0d7816 */ /* 0x000fe4000000000a */
[----:B------:R-:W-:Y:S02]  /*96e0*/  LOP3.LUT R38, R38, 0xffff, RZ, 0xc0, !PT ;  /* 0x0000ffff26267812 */ /* 0x000fe400078ec0ff */
[----:B------:R-:W-:Y:S02]  /*96f0*/  F2FP.SATFINITE.E4M3.F32.PACK_AB_MERGE_C R52, R53, R52, RZ ;  /* 0x000000343534723e */ /* 0x000fe400048070ff */
[----:B------:R-:W-:Y:S02]  /*9700*/  F2FP.SATFINITE.E4M3.F32.PACK_AB_MERGE_C R54, R55, R54, RZ ;  /* 0x000000363736723e */ /* 0x000fe400048070ff */
[----:B------:R-:W-:-:S02]  /*9710*/  F2FP.SATFINITE.E4M3.F32.PACK_AB_MERGE_C R68, R69, R68, RZ ;  /* 0x000000444544723e */ /* 0x000fc400048070ff */
[----:B------:R-:W-:Y:S02]  /*9720*/  F2FP.SATFINITE.E4M3.F32.PACK_AB_MERGE_C R70, R71, R70, RZ ;  /* 0x000000464746723e */ /* 0x000fe400048070ff */
[----:B------:R-:W-:Y:S02]  /*9730*/  F2FP.SATFINITE.E4M3.F32.PACK_AB_MERGE_C R84, R85, R84, RZ ;  /* 0x000000545554723e */ /* 0x000fe400048070ff */
[----:B------:R-:W-:Y:S02]  /*9740*/  F2FP.SATFINITE.E4M3.F32.PACK_AB_MERGE_C R86, R87, R86, RZ ;  /* 0x000000565756723e */ /* 0x000fe400048070ff */
[----:B--2---:R-:W-:-:S05]  /*9750*/  LOP3.LUT R21, R133, 0x380, RZ, 0xc0, !PT ;  /* 0x0000038085157812 */ /* 0x004fca00078ec0ff */
[----:B------:R-:W-:Y:S01]  /*9760*/  IMAD.IADD R21, R21, 0x1, R0 ;  /* 0x0000000115157824 */ /* 0x000fe200078e0200 */
[----:B------:R-:W-:-:S04]  /*9770*/  PRMT R0, R24, 0x3340, R17 ;  /* 0x0000334018007816 */ /* 0x000fc80000000011 */
[----:B------:R-:W-:Y:S02]  /*9780*/  PRMT R7, R0, 0x5410, R3 ;  /* 0x0000541000077816 */ /* 0x000fe40000000003 */
[----:B------:R-:W-:Y:S02]  /*9790*/  PRMT R3, R64, 0x3340, R1 ;  /* 0x0000334040037816 */ /* 0x000fe40000000001 */
[----:B------:R-:W-:Y:S02]  /*97a0*/  PRMT R0, R56, 0x3340, R37 ;  /* 0x0000334038007816 */ /* 0x000fe40000000025 */
[----:B-----5:R-:W-:Y:S02]  /*97b0*/  ISETP.GE.AND P0, PT, R130, UR6, PT ;  /* 0x0000000682007c0c */ /* 0x020fe4000bf06270 */
[----:B------:R-:W-:Y:S02]  /*97c0*/  PRMT R25, R0, 0x5410, R3 ;  /* 0x0000541000197816 */ /* 0x000fe40000000003 */
[----:B------:R-:W-:-:S02]  /*97d0*/  SHF.R.U32.HI R0, RZ, 0x8, R24 ;  /* 0x00000008ff007819 */ /* 0x000fc40000011618 */
[----:B------:R-:W-:Y:S02]  /*97e0*/  SHF.R.U32.HI R3, RZ, 0x8, R17 ;  /* 0x00000008ff037819 */ /* 0x000fe40000011611 */
[----:B------:R-:W-:Y:S02]  /*97f0*/  LOP3.LUT R0, R0, 0xffff, RZ, 0xc0, !PT ;  /* 0x0000ffff00007812 */ /* 0x000fe400078ec0ff */
[----:B------:R-:W-:Y:S02]  /*9800*/  LOP3.LUT R3, R3, 0xffff, RZ, 0xc0, !PT ;  /* 0x0000ffff03037812 */ /* 0x000fe400078ec0ff */
[----:B------:R-:W-:Y:S02]  /*9810*/  LOP3.LUT R52, R52, 0xffff, RZ, 0xc0, !PT ;  /* 0x0000ffff34347812 */ /* 0x000fe400078ec0ff */
[----:B------:R-:W-:Y:S02]  /*9820*/  PRMT R8, R0, 0x3340, R3 ;  /* 0x0000334000087816 */ /* 0x000fe40000000003 */
[----:B------:R-:W-:-:S02]  /*9830*/  SHF.R.U32.HI R0, RZ, 0x8, R40 ;  /* 0x00000008ff007819 */ /* 0x000fc40000011628 */
[----:B------:R-:W-:Y:S02]  /*9840*/  SHF.R.U32.HI R3, RZ, 0x8, R27 ;  /* 0x00000008ff037819 */ /* 0x000fe4000001161b */
[----:B------:R-:W-:Y:S02]  /*9850*/  LOP3.LUT R0, R0, 0xffff, RZ, 0xc0, !PT ;  /* 0x0000ffff00007812 */ /* 0x000fe400078ec0ff */
[----:B------:R-:W-:Y:S02]  /*9860*/  LOP3.LUT R3, R3, 0xffff, RZ, 0xc0, !PT ;  /* 0x0000ffff03037812 */ /* 0x000fe400078ec0ff */
[----:B------:R-:W-:Y:S02]  /*9870*/  PRMT R17, R5, 0x3340, R14 ;  /* 0x0000334005117816 */ /* 0x000fe4000000000e */
[----:B------:R-:W-:Y:S02]  /*9880*/  PRMT R12, R0, 0x3340, R3 ;  /* 0x00003340000c7816 */ /* 0x000fe40000000003 */
[----:B------:R-:W-:-:S02]  /*9890*/  SHF.R.U32.HI R0, RZ, 0x8, R56 ;  /* 0x00000008ff007819 */ /* 0x000fc40000011638 */
[----:B------:R-:W-:Y:S02]  /*98a0*/  SHF.R.U32.HI R3, RZ, 0x8, R37 ;  /* 0x00000008ff037819 */ /* 0x000fe40000011625 */
[----:B------:R-:W-:Y:S02]  /*98b0*/  SHF.R.U32.HI R5, RZ, 0x8, R64 ;  /* 0x00000008ff057819 */ /* 0x000fe40000011640 */
[----:B------:R-:W-:Y:S02]  /*98c0*/  PRMT R14, R6, 0x3340, R1 ;  /* 0x00003340060e7816 */ /* 0x000fe40000000001 */
[----:B------:R-:W-:Y:S02]  /*98d0*/  LOP3.LUT R3, R3, 0xffff, RZ, 0xc0, !PT ;  /* 0x0000ffff03037812 */ /* 0x000fe400078ec0ff */
[----:B------:R-:W-:Y:S02]  /*98e0*/  LOP3.LUT R0, R0, 0xffff, RZ, 0xc0, !PT ;  /* 0x0000ffff00007812 */ /* 0x000fe400078ec0ff */
[----:B------:R-:W-:-:S02]  /*98f0*/  SHF.R.U32.HI R6, RZ, 0x8, R66 ;  /* 0x00000008ff067819 */ /* 0x000fc40000011642 */
[----:B------:R-:W-:Y:S02]  /*9900*/  LOP3.LUT R5, R5, 0xffff, RZ, 0xc0, !PT ;  /* 0x0000ffff05057812 */ /* 0x000fe400078ec0ff */
[----:B------:R-:W-:Y:S02]  /*9910*/  PRMT R16, R0, 0x3340, R3 ;  /* 0x0000334000107816 */ /* 0x000fe40000000003 */
[----:B------:R-:W-:Y:S02]  /*9920*/  LOP3.LUT R6, R6, 0xffff, RZ, 0xc0, !PT ;  /* 0x0000ffff06067812 */ /* 0x000fe400078ec0ff */
[----:B------:R-:W-:Y:S02]  /*9930*/  PRMT R27, R5, 0x3340, R18 ;  /* 0x00003340051b7816 */ /* 0x000fe40000000012 */
[----:B------:R-:W-:Y:S02]  /*9940*/  SHF.R.U32.HI R0, RZ, 0x8, R72 ;  /* 0x00000008ff007819 */ /* 0x000fe40000011648 */
[----:B------:R-:W-:-:S02]  /*9950*/  SHF.R.U32.HI R3, RZ, 0x8, R41 ;  /* 0x00000008ff037819 */ /* 0x000fc40000011629 */
[----:B------:R-:W-:Y:S02]  /*9960*/  SHF.R.U32.HI R5, RZ, 0x8, R80 ;  /* 0x00000008ff057819 */ /* 0x000fe40000011650 */
[----:B------:R-:W-:Y:S02]  /*9970*/  PRMT R18, R6, 0x3340, R1 ;  /* 0x0000334006127816 */ /* 0x000fe40000000001 */
[----:B------:R-:W-:Y:S02]  /*9980*/  LOP3.LUT R3, R3, 0xffff, RZ, 0xc0, !PT ;  /* 0x0000ffff03037812 */ /* 0x000fe400078ec0ff */
[----:B------:R-:W-:Y:S02]  /*9990*/  LOP3.LUT R0, R0, 0xffff, RZ, 0xc0, !PT ;  /* 0x0000ffff00007812 */ /* 0x000fe400078ec0ff */
[----:B------:R-:W-:Y:S02]  /*99a0*/  SHF.R.U32.HI R6, RZ, 0x8, R82 ;  /* 0x00000008ff067819 */ /* 0x000fe40000011652 */
[----:B------:R-:W-:-:S02]  /*99b0*/  LOP3.LUT R5, R5, 0xffff, RZ, 0xc0, !PT ;  /* 0x0000ffff05057812 */ /* 0x000fc400078ec0ff */
[----:B------:R-:W-:Y:S02]  /*99c0*/  LOP3.LUT R37, R2, 0xffff, RZ, 0xc0, !PT ;  /* 0x0000ffff02257812 */ /* 0x000fe400078ec0ff */
[----:B------:R-:W-:Y:S02]  /*99d0*/  PRMT R0, R0, 0x3340, R3 ;  /* 0x0000334000007816 */ /* 0x000fe40000000003 */
[----:B------:R-:W-:Y:S02]  /*99e0*/  LOP3.LUT R6, R6, 0xffff, RZ, 0xc0, !PT ;  /* 0x0000ffff06067812 */ /* 0x000fe400078ec0ff */
[----:B------:R-:W-:Y:S02]  /*99f0*/  PRMT R3, R5, 0x3340, R20 ;  /* 0x0000334005037816 */ /* 0x000fe40000000014 */
[----:B------:R-:W-:Y:S02]  /*9a00*/  PRMT R5, R8, 0x5410, R9 ;  /* 0x0000541008057816 */ /* 0x000fe40000000009 */
[----:B------:R-:W-:-:S02]  /*9a10*/  PRMT R37, R37, 0x3340, R4 ;  /* 0x0000334025257816 */ /* 0x000fc40000000004 */
[----:B------:R-:W-:Y:S02]  /*9a20*/  PRMT R2, R6, 0x3340, R1 ;  /* 0x0000334006027816 */ /* 0x000fe40000000001 */
[--C-:B------:R-:W-:Y:S02]  /*9a30*/  PRMT R4, R7, 0x4210, R36.reuse ;  /* 0x0000421007047816 */ /* 0x100fe40000000024 */
[----:B------:R-:W-:Y:S02]  /*9a40*/  PRMT R5, R5, 0x5210, R36 ;  /* 0x0000521005057816 */ /* 0x000fe40000000024 */
[--C-:B------:R-:W-:Y:S02]  /*9a50*/  PRMT R6, R11, 0x4210, R38.reuse ;  /* 0x000042100b067816 */ /* 0x100fe40000000026 */
[----:B------:R-:W-:Y:S01]  /*9a60*/  PRMT R7, R13, 0x5210, R38 ;  /* 0x000052100d077816 */ /* 0x000fe20000000026 */
[----:B------:R-:W-:Y:S01]  /*9a70*/  BAR.SYNC.DEFER_BLOCKING 0x0 ;  /* 0x0000000000007b1d */ /* 0x000fe20000010000 */
[----:B0-----:R-:W-:-:S02]  /*9a80*/  LOP3.LUT R20, R22, 0x7f, RZ, 0xc0, !PT ;  /* 0x0000007f16147812 */ /* 0x001fc400078ec0ff */
[----:B------:R-:W-:Y:S02]  /*9a90*/  LOP3.LUT R54, R54, 0xffff, RZ, 0xc0, !PT ;  /* 0x0000ffff36367812 */ /* 0x000fe400078ec0ff */
[----:B------:R-:W-:Y:S02]  /*9aa0*/  LOP3.LUT R68, R68, 0xffff, RZ, 0xc0, !PT ;  /* 0x0000ffff44447812 */ /* 0x000fe400078ec0ff */
[----:B------:R-:W-:Y:S02]  /*9ab0*/  LOP3.LUT R70, R70, 0xffff, RZ, 0xc0, !PT ;  /* 0x0000ffff46467812 */ /* 0x000fe400078ec0ff */
[----:B------:R-:W-:Y:S02]  /*9ac0*/  LOP3.LUT R84, R84, 0xffff, RZ, 0xc0, !PT ;  /* 0x0000ffff54547812 */ /* 0x000fe400078ec0ff */
[----:B------:R-:W-:Y:S02]  /*9ad0*/  LOP3.LUT R86, R86, 0xffff, RZ, 0xc0, !PT ;  /* 0x0000ffff56567812 */ /* 0x000fe400078ec0ff */
[----:B---3--:R-:W-:-:S02]  /*9ae0*/  ISETP.LT.AND P2, PT, R92, UR7, !P0 ;  /* 0x000000075c007c0c */ /* 0x008fc4000c741270 */
[----:B------:R-:W-:Y:S02]  /*9af0*/  ISETP.LT.AND P3, PT, R132, UR7, !P0 ;  /* 0x0000000784007c0c */ /* 0x000fe4000c761270 */
[----:B----4-:R-:W-:Y:S01]  /*9b00*/  ISETP.LT.AND P4, PT, R131, UR7, !P0 ;  /* 0x0000000783007c0c */ /* 0x010fe2000c781270 */
[----:B------:R-:W-:Y:S01]  /*9b10*/  STSM.16.M88.4 [R21], R4 ;  /* 0x0000000415007844 */ /* 0x000fe20000000200 */
[----:B------:R-:W-:Y:S01]  /*9b20*/  LEA R20, R20, UR12, 0x4 ;  /* 0x0000000c14147c11 */ /* 0x000fe2000f8e20ff */
[----:B------:R-:W-:Y:S01]  /*9b30*/  BAR.SYNC.DEFER_BLOCKING 0x0 ;  /* 0x0000000000007b1d */ /* 0x000fe20000010000 */
[----:B------:R-:W-:Y:S02]  /*9b40*/  PRMT R9, R12, 0x5410, R17 ;  /* 0x000054100c097816 */ /* 0x000fe40000000011 */
[----:B------:R-:W-:-:S05]  /*9b50*/  PRMT R17, R0, 0x5410, R3 ;  /* 0x0000541000117816 */ /* 0x000fca0000000003 */
[----:B------:R-:W0:Y:S01]  /*9b60*/  LDC R0, c[0x0][0x248] ;  /* 0x00009200ff007b82 */ /* 0x000e220000000800 */
[----:B------:R-:W-:Y:S01]  /*9b70*/  PRMT R23, R23, 0x5410, R14 ;  /* 0x0000541017177816 */ /* 0x000fe2000000000e */
[----:B------:R-:W1:Y:S01]  /*9b80*/  LDS.128 R4, [R20] ;  /* 0x0000000014047984 */ /* 0x000e620000000c00 */
[----:B------:R-:W-:Y:S01]  /*9b90*/  IMAD R3, R130, UR4, RZ ;  /* 0x0000000482037c24 */ /* 0x000fe2000f8e02ff */
[----:B------:R-:W-:Y:S01]  /*9ba0*/  PRMT R8, R15, 0x4210, R52 ;  /* 0x000042100f087816 */ /* 0x000fe20000000034 */
[----:B------:R-:W-:-:S03]  /*9bb0*/  ULDC.64 UR4, c[0x0][0x220] ;  /* 0x0000880000047ab9 */ /* 0x000fc60000000a00 */
[----:B------:R-:W-:Y:S01]  /*9bc0*/  BAR.SYNC.DEFER_BLOCKING 0x0 ;  /* 0x0000000000007b1d */ /* 0x000fe20000010000 */
[----:B------:R-:W-:Y:S02]  /*9bd0*/  PRMT R9, R9, 0x5210, R52 ;  /* 0x0000521009097816 */ /* 0x000fe40000000034 */
[--C-:B------:R-:W-:Y:S02]  /*9be0*/  PRMT R10, R19, 0x4210, R54.reuse ;  /* 0x00004210130a7816 */ /* 0x100fe40000000036 */
[----:B------:R-:W-:Y:S02]  /*9bf0*/  PRMT R11, R23, 0x5210, R54 ;  /* 0x00005210170b7816 */ /* 0x000fe40000000036 */
[----:B------:R-:W-:Y:S02]  /*9c00*/  PRMT R37, R37, 0x5410, R2 ;  /* 0x0000541025257816 */ /* 0x000fe40000000002 */
[----:B------:R-:W-:-:S04]  /*9c10*/  IADD3 R2, P1, R3, UR4, RZ ;  /* 0x0000000403027c10 */ /* 0x000fc8000ff3e0ff */
[----:B------:R-:W-:Y:S02]  /*9c20*/  LEA.HI.X.SX32 R3, R3, UR5, 0x1, P1 ;  /* 0x0000000503037c11 */ /* 0x000fe400088f0eff */
[C---:B------:R-:W-:Y:S01]  /*9c30*/  ISETP.LT.AND P1, PT, R88.reuse, UR7, !P0 ;  /* 0x0000000758007c0c */ /* 0x040fe2000c721270 */
[----:B------:R2:W-:Y:S01]  /*9c40*/  STSM.16.M88.4 [R21], R8 ;  /* 0x0000000815007844 */ /* 0x0005e20000000200 */
[----:B------:R-:W-:Y:S01]  /*9c50*/  BAR.SYNC.DEFER_BLOCKING 0x0 ;  /* 0x0000000000007b1d */ /* 0x000fe20000010000 */
[----:B--2---:R-:W-:Y:S01]  /*9c60*/  PRMT R8, R25, 0x4210, R68 ;  /* 0x0000421019087816 */ /* 0x004fe20000000044 */
[----:B0-----:R-:W-:-:S04]  /*9c70*/  IMAD R25, R88, R0, RZ ;  /* 0x0000000058197224 */ /* 0x001fc800078e02ff */
[----:B------:R-:W2:Y:S04]  /*9c80*/  LDL.LU R88, [R1+0xd4] ;  /* 0x0000d40001587983 */ /* 0x000ea80000300800 */
[----:B------:R-:W0:Y:S01]  /*9c90*/  LDS.128 R12, [R20] ;  /* 0x00000000140c7984 */ /* 0x000e220000000c00 */
[----:B------:R-:W-:Y:S02]  /*9ca0*/  PRMT R27, R16, 0x5410, R27 ;  /* 0x00005410101b7816 */ /* 0x000fe4000000001b */
[----:B------:R-:W-:Y:S02]  /*9cb0*/  PRMT R31, R31, 0x5410, R18 ;  /* 0x000054101f1f7816 */ /* 0x000fe40000000012 */
[----:B------:R-:W-:Y:S02]  /*9cc0*/  PRMT R9, R27, 0x5210, R68 ;  /* 0x000052101b097816 */ /* 0x000fe40000000044 */
[----:B------:R-:W-:-:S02]  /*9cd0*/  PRMT R10, R29, 0x4210, R70 ;  /* 0x000042101d0a7816 */ /* 0x000fc40000000046 */
[----:B------:R-:W-:Y:S01]  /*9ce0*/  PRMT R11, R31, 0x5210, R70 ;  /* 0x000052101f0b7816 */ /* 0x000fe20000000046 */
[----:B------:R-:W-:Y:S06]  /*9cf0*/  BAR.SYNC.DEFER_BLOCKING 0x0 ;  /* 0x0000000000007b1d */ /* 0x000fec0000010000 */
[----:B------:R3:W-:Y:S02]  /*9d00*/  STSM.16.M88.4 [R21], R8 ;  /* 0x0000000815007844 */ /* 0x0007e40000000200 */
[--C-:B---3--:R-:W-:Y:S01]  /*9d10*/  PRMT R9, R17, 0x5210, R84.reuse ;  /* 0x0000521011097816 */ /* 0x108fe20000000054 */
[----:B------:R-:W-:Y:S01]  /*9d20*/  BAR.SYNC.DEFER_BLOCKING 0x0 ;  /* 0x0000000000007b1d */ /* 0x000fe20000010000 */
[----:B------:R-:W-:-:S02]  /*9d30*/  PRMT R8, R33, 0x4210, R84 ;  /* 0x0000421021087816 */ /* 0x000fc40000000054 */
[----:B------:R-:W-:-:S03]  /*9d40*/  PRMT R10, R35, 0x4210, R86 ;  /* 0x00004210230a7816 */ /* 0x000fc60000000056 */
[----:B------:R-:W3:Y:S01]  /*9d50*/  LDS.128 R16, [R20] ;  /* 0x0000000014107984 */ /* 0x000ee20000000c00 */
[----:B------:R-:W-:Y:S01]  /*9d60*/  PRMT R11, R37, 0x5210, R86 ;  /* 0x00005210250b7816 */ /* 0x000fe20000000056 */
[----:B------:R-:W-:Y:S01]  /*9d70*/  BAR.SYNC.DEFER_BLOCKING 0x0 ;  /* 0x0000000000007b1d */ /* 0x000fe20000010000 */
[----:B------:R-:W-:Y:S01]  /*9d80*/  IMAD R23, R92, R0, RZ ;  /* 0x000000005c177224 */ /* 0x000fe200078e02ff */
[----:B-1----:R-:W-:-:S04]  /*9d90*/  PRMT R31, R4, 0x7770, RZ ;  /* 0x00007770041f7816 */ /* 0x002fc800000000ff */
[CC--:B------:R-:W-:Y:S01]  /*9da0*/  IADD3 R22, P6, R23.reuse, R2.reuse, RZ ;  /* 0x0000000217167210 */ /* 0x0c0fe20007fde0ff */
[----:B------:R-:W4:Y:S04]  /*9db0*/  LDL.LU R92, [R1+0xd0] ;  /* 0x0000d000015c7983 */ /* 0x000f280000300800 */
[----:B------:R1:W-:Y:S01]  /*9dc0*/  STSM.16.M88.4 [R21], R8 ;  /* 0x0000000815007844 */ /* 0x0003e20000000200 */
[----:B------:R-:W-:Y:S01]  /*9dd0*/  LEA.HI.X.SX32 R23, R23, R3, 0x1, P6 ;  /* 0x0000000317177211 */ /* 0x000fe200030f0eff */
[----:B------:R-:W-:Y:S01]  /*9de0*/  BAR.SYNC.DEFER_BLOCKING 0x0 ;  /* 0x0000000000007b1d */ /* 0x000fe20000010000 */
[----:B------:R-:W-:Y:S01]  /*9df0*/  IADD3 R24, P5, R25, R2, RZ ;  /* 0x0000000219187210 */ /* 0x000fe20007fbe0ff */
[C---:B------:R-:W-:Y:S01]  /*9e00*/  IMAD R27, R91.reuse, R0, RZ ;  /* 0x000000005b1b7224 */ /* 0x040fe200078e02ff */
[----:B------:R-:W-:-:S02]  /*9e10*/  ISETP.LT.AND P6, PT, R91, UR7, !P0 ;  /* 0x000000075b007c0c */ /* 0x000fc4000c7c1270 */
[----:B------:R-:W-:Y:S01]  /*9e20*/  LEA.HI.X.SX32 R25, R25, R3, 0x1, P5 ;  /* 0x0000000319197211 */ /* 0x000fe200028f0eff */
[----:B------:R-:W5:Y:S01]  /*9e30*/  LDL.LU R91, [R1+0xcc] ;  /* 0x0000cc00015b7983 */ /* 0x000f620000300800 */
[----:B------:R-:W-:Y:S01]  /*9e40*/  PRMT R29, R5, 0x7770, RZ ;  /* 0x00007770051d7816 */ /* 0x000fe200000000ff */
[C---:B-1----:R-:W-:Y:S01]  /*9e50*/  IMAD R9, R90.reuse, R0, RZ ;  /* 0x000000005a097224 */ /* 0x042fe200078e02ff */
[----:B------:R-:W-:Y:S01]  /*9e60*/  IADD3 R26, P5, R27, R2, RZ ;  /* 0x000000021b1a7210 */ /* 0x000fe20007fbe0ff */
[----:B------:R-:W-:Y:S01]  /*9e70*/  IMAD R11, R89, R0, RZ ;  /* 0x00000000590b7224 */ /* 0x000fe200078e02ff */
[----:B------:R1:W-:Y:S01]  /*9e80*/  @P2 STG.E.U8 desc[UR16][R22.64], R31 ;  /* 0x0000001f16002986 */ /* 0x0003e2000c101110 */
[----:B------:R-:W-:-:S03]  /*9e90*/  ISETP.LT.AND P2, PT, R90, UR7, !P0 ;  /* 0x000000075a007c0c */ /* 0x000fc6000c741270 */
[----:B------:R-:W3:Y:S04]  /*9ea0*/  LDL.LU R90, [R1+0xc8] ;  /* 0x0000c800015a7983 */ /* 0x000ee80000300800 */
[----:B------:R0:W-:Y:S01]  /*9eb0*/  @P1 STG.E.U8 desc[UR16][R24.64], R29 ;  /* 0x0000001d18001986 */ /* 0x0001e2000c101110 */
[----:B------:R-:W-:-:S03]  /*9ec0*/  ISETP.LT.AND P1, PT, R89, UR7, !P0 ;  /* 0x0000000759007c0c */ /* 0x000fc6000c721270 */
[----:B------:R-:W3:Y:S01]  /*9ed0*/  LDL.LU R89, [R1+0xc4] ;  /* 0x0000c40001597983 */ /* 0x000ee20000300800 */
[----:B------:R-:W-:Y:S02]  /*9ee0*/  LEA.HI.X.SX32 R27, R27, R3, 0x1, P5 ;  /* 0x000000031b1b7211 */ /* 0x000fe400028f0eff */
[----:B------:R-:W-:-:S04]  /*9ef0*/  IADD3 R8, P5, R9, R2, RZ ;  /* 0x0000000209087210 */ /* 0x000fc80007fbe0ff */
[----:B------:R-:W-:Y:S02]  /*9f00*/  LEA.HI.X.SX32 R9, R9, R3, 0x1, P5 ;  /* 0x0000000309097211 */ /* 0x000fe400028f0eff */
[C---:B--2---:R-:W-:Y:S01]  /*9f10*/  ISETP.LT.AND P5, PT, R88.reuse, UR7, !P0 ;  /* 0x0000000758007c0c */ /* 0x044fe2000c7a1270 */
[----:B------:R-:W-:Y:S02]  /*9f20*/  IMAD R21, R88, R0, RZ ;  /* 0x0000000058157224 */ /* 0x000fe400078e02ff */
[----:B------:R-:W2:Y:S01]  /*9f30*/  LDL.LU R88, [R1+0xc0] ;  /* 0x0000c00001587983 */ /* 0x000ea20000300800 */
[----:B------:R-:W-:Y:S02]  /*9f40*/  PRMT R33, R6, 0x7770, RZ ;  /* 0x0000777006217816 */ /* 0x000fe400000000ff */
[----:B-1----:R-:W-:-:S03]  /*9f50*/  PRMT R31, R7, 0x7770, RZ ;  /* 0x00007770071f7816 */ /* 0x002fc600000000ff */
[----:B------:R1:W-:Y:S01]  /*9f60*/  @P6 STG.E.U8 desc[UR16][R26.64], R33 ;  /* 0x000000211a006986 */ /* 0x0003e2000c101110 */
[CC--:B------:R-:W-:Y:S02]  /*9f70*/  IADD3 R10, P6, R11.reuse, R2.reuse, RZ ;  /* 0x000000020b0a7210 */ /* 0x0c0fe40007fde0ff */
[----:B0-----:R-:W-:Y:S02]  /*9f80*/  PRMT R29, R4, 0x7771, RZ ;  /* 0x00007771041d7816 */ /* 0x001fe400000000ff */
[----:B------:R-:W-:Y:S01]  /*9f90*/  LEA.HI.X.SX32 R11, R11, R3, 0x1, P6 ;  /* 0x000000030b0b7211 */ /* 0x000fe200030f0eff */
[----:B------:R0:W-:Y:S01]  /*9fa0*/  @P2 STG.E.U8 desc[UR16][R8.64], R31 ;  /* 0x0000001f08002986 */ /* 0x0001e2000c101110 */
[----:B------:R-:W-:-:S04]  /*9fb0*/  IADD3 R22, P6, R21, R2, RZ ;  /* 0x0000000215167210 */ /* 0x000fc80007fde0ff */
[----:B------:R-:W-:Y:S01]  /*9fc0*/  LEA.HI.X.SX32 R23, R21, R3, 0x1, P6 ;  /* 0x0000000315177211 */ /* 0x000fe200030f0eff */
[----:B------:R0:W-:Y:S01]  /*9fd0*/  @P1 STG.E.U8 desc[UR16][R10.64], R29 ;  /* 0x0000001d0a001986 */ /* 0x0001e2000c101110 */
[----:B-1----:R-:W-:-:S05]  /*9fe0*/  PRMT R27, R5, 0x7771, RZ ;  /* 0x00007771051b7816 */ /* 0x002fca00000000ff */
[----:B------:R1:W-:Y:S01]  /*9ff0*/  @P5 STG.E.U8 desc[UR16][R22.64], R27 ;  /* 0x0000001b16005986 */ /* 0x0003e2000c101110 */
[----:B0-----:R-:W-:Y:S02]  /*a000*/  PRMT R31, R6, 0x7771, RZ ;  /* 0x00007771061f7816 */ /* 0x001fe400000000ff */
[----:B------:R-:W-:Y:S01]  /*a010*/  PRMT R29, R7, 0x7771, RZ ;  /* 0x00007771071d7816 */ /* 0x000fe200000000ff */
[C---:B----4-:R-:W-:Y:S01]  /*a020*/  IMAD R25, R92.reuse, R0, RZ ;  /* 0x000000005c197224 */ /* 0x050fe200078e02ff */
[----:B------:R-:W-:Y:S02]  /*a030*/  ISETP.LT.AND P2, PT, R92, UR7, !P0 ;  /* 0x000000075c007c0c */ /* 0x000fe4000c741270 */
[----:B------:R-:W4:Y:S02]  /*a040*/  LDL.LU R92, [R1+0xbc] ;  /* 0x0000bc00015c7983 */ /* 0x000f240000300800 */
[----:B------:R-:W-:-:S04]  /*a050*/  IADD3 R24, P6, R25, R2, RZ ;  /* 0x0000000219187210 */ /* 0x000fc80007fde0ff */
[----:B------:R-:W-:-:S05]  /*a060*/  LEA.HI.X.SX32 R25, R25, R3, 0x1, P6 ;  /* 0x0000000319197211 */ /* 0x000fca00030f0eff */
[----:B------:R0:W-:Y:S01]  /*a070*/  @P2 STG.E.U8 desc[UR16][R24.64], R31 ;  /* 0x0000001f18002986 */ /* 0x0001e2000c101110 */
[C---:B-----5:R-:W-:Y:S01]  /*a080*/  IMAD R21, R91.reuse, R0, RZ ;  /* 0x000000005b157224 */ /* 0x060fe200078e02ff */
[----:B------:R-:W-:Y:S02]  /*a090*/  ISETP.LT.AND P1, PT, R91, UR7, !P0 ;  /* 0x000000075b007c0c */ /* 0x000fe4000c721270 */
[----:B------:R-:W5:Y:S02]  /*a0a0*/  LDL.LU R91, [R1+0xb8] ;  /* 0x0000b800015b7983 */ /* 0x000f640000300800 */
[----:B------:R-:W-:-:S04]  /*a0b0*/  IADD3 R8, P5, R21, R2, RZ ;  /* 0x0000000215087210 */ /* 0x000fc80007fbe0ff */
[----:B------:R-:W-:Y:S02]  /*a0c0*/  LEA.HI.X.SX32 R9, R21, R3, 0x1, P5 ;  /* 0x0000000315097211 */ /* 0x000fe400028f0eff */
[C---:B---3--:R-:W-:Y:S01]  /*a0d0*/  ISETP.LT.AND P6, PT, R90.reuse, UR7, !P0 ;  /* 0x000000075a007c0c */ /* 0x048fe2000c7c1270 */
[-C--:B------:R-:W-:Y:S02]  /*a0e0*/  IMAD R11, R90, R0.reuse, RZ ;  /* 0x000000005a0b7224 */ /* 0x080fe400078e02ff */
[----:B------:R-:W3:Y:S01]  /*a0f0*/  LDL.LU R90, [R1+0xb4] ;  /* 0x0000b400015a7983 */ /* 0x000ee20000300800 */
[C---:B------:R-:W-:Y:S01]  /*a100*/  ISETP.LT.AND P2, PT, R89.reuse, UR7, !P0 ;  /* 0x0000000759007c0c */ /* 0x040fe2000c741270 */
[-C--:B------:R-:W-:Y:S02]  /*a110*/  IMAD R21, R89, R0.reuse, RZ ;  /* 0x0000000059157224 */ /* 0x080fe400078e02ff */
[----:B------:R-:W3:Y:S04]  /*a120*/  LDL.LU R89, [R1+0xb0] ;  /* 0x0000b00001597983 */ /* 0x000ee80000300800 */
[----:B------:R0:W-:Y:S01]  /*a130*/  @P1 STG.E.U8 desc[UR16][R8.64], R29 ;  /* 0x0000001d08001986 */ /* 0x0001e2000c101110 */
[C---:B--2---:R-:W-:Y:S01]  /*a140*/  IMAD R26, R88.reuse, R0, RZ ;  /* 0x00000000581a7224 */ /* 0x044fe200078e02ff */
[----:B------:R-:W-:-:S02]  /*a150*/  ISETP.LT.AND P1, PT, R88, UR7, !P0 ;  /* 0x0000000758007c0c */ /* 0x000fc4000c721270 */
[----:B------:R-:W2:Y:S01]  /*a160*/  LDL.LU R88, [R1+0xac] ;  /* 0x0000ac0001587983 */ /* 0x000ea20000300800 */
[CC--:B------:R-:W-:Y:S02]  /*a170*/  IADD3 R10, P5, R11.reuse, R2.reuse, RZ ;  /* 0x000000020b0a7210 */ /* 0x0c0fe40007fbe0ff */
[----:B-1----:R-:W-:Y:S02]  /*a180*/  PRMT R27, R4, 0x7772, RZ ;  /* 0x00007772041b7816 */ /* 0x002fe400000000ff */
[----:B------:R-:W-:Y:S02]  /*a190*/  LEA.HI.X.SX32 R11, R11, R3, 0x1, P5 ;  /* 0x000000030b0b7211 */ /* 0x000fe400028f0eff */
[----:B------:R-:W-:-:S03]  /*a1a0*/  IADD3 R22, P5, R21, R2, RZ ;  /* 0x0000000215167210 */ /* 0x000fc60007fbe0ff */
[----:B------:R1:W-:Y:S01]  /*a1b0*/  @P6 STG.E.U8 desc[UR16][R10.64], R27 ;  /* 0x0000001b0a006986 */ /* 0x0003e2000c101110 */
[C---:B0-----:R-:W-:Y:S02]  /*a1c0*/  IADD3 R24, P6, R26.reuse, R2, RZ ;  /* 0x000000021a187210 */ /* 0x041fe40007fde0ff */
[-C--:B------:R-:W-:Y:S02]  /*a1d0*/  LEA.HI.X.SX32 R23, R21, R3.reuse, 0x1, P5 ;  /* 0x0000000315177211 */ /* 0x080fe400028f0eff */
[----:B------:R-:W-:Y:S02]  /*a1e0*/  PRMT R31, R5, 0x7772, RZ ;  /* 0x00007772051f7816 */ /* 0x000fe400000000ff */
[----:B------:R-:W-:Y:S02]  /*a1f0*/  LEA.HI.X.SX32 R25, R26, R3, 0x1, P6 ;  /* 0x000000031a197211 */ /* 0x000fe400030f0eff */
[----:B------:R-:W-:Y:S01]  /*a200*/  PRMT R29, R6, 0x7772, RZ ;  /* 0x00007772061d7816 */ /* 0x000fe200000000ff */
[----:B------:R0:W-:Y:S04]  /*a210*/  @P2 STG.E.U8 desc[UR16][R22.64], R31 ;  /* 0x0000001f16002986 */ /* 0x0001e8000c101110 */
[----:B------:R0:W-:Y:S01]  /*a220*/  @P1 STG.E.U8 desc[UR16][R24.64], R29 ;  /* 0x0000001d18001986 */ /* 0x0001e2000c101110 */
[----:B-1----:R-:W-:-:S02]  /*a230*/  PRMT R27, R7, 0x7772, RZ ;  /* 0x00007772071b7816 */ /* 0x002fc400000000ff */
[----:B0-----:R-:W-:Y:S02]  /*a240*/  PRMT R31, R4, 0x7773, RZ ;  /* 0x00007773041f7816 */ /* 0x001fe400000000ff */
[----:B------:R-:W-:Y:S02]  /*a250*/  PRMT R29, R5, 0x7773, RZ ;  /* 0x00007773051d7816 */ /* 0x000fe400000000ff */
[C---:B----4-:R-:W-:Y:S01]  /*a260*/  ISETP.LT.AND P5, PT, R92.reuse, UR7, !P0 ;  /* 0x000000075c007c0c */ /* 0x050fe2000c7a1270 */
[----:B------:R-:W-:Y:S02]  /*a270*/  IMAD R9, R92, R0, RZ ;  /* 0x000000005c097224 */ /* 0x000fe400078e02ff */
[----:B------:R-:W4:Y:S03]  /*a280*/  LDL.LU R92, [R1+0xa8] ;  /* 0x0000a800015c7983 */ /* 0x000f260000300800 */
[----:B------:R-:W-:-:S04]  /*a290*/  IADD3 R8, P6, R9, R2, RZ ;  /* 0x0000000209087210 */ /* 0x000fc80007fde0ff */
[----:B------:R-:W-:-:S05]  /*a2a0*/  LEA.HI.X.SX32 R9, R9, R3, 0x1, P6 ;  /* 0x0000000309097211 */ /* 0x000fca00030f0eff */
[----:B------:R0:W-:Y:S01]  /*a2b0*/  @P5 STG.E.U8 desc[UR16][R8.64], R27 ;  /* 0x0000001b08005986 */ /* 0x0001e2000c101110 */
[C---:B-----5:R-:W-:Y:S01]  /*a2c0*/  ISETP.LT.AND P2, PT, R91.reuse, UR7, !P0 ;  /* 0x000000075b007c0c */ /* 0x060fe2000c741270 */
[----:B------:R-:W-:Y:S02]  /*a2d0*/  IMAD R11, R91, R0, RZ ;  /* 0x000000005b0b7224 */ /* 0x000fe400078e02ff */
[----:B------:R-:W5:Y:S03]  /*a2e0*/  LDL.LU R91, [R1+0xa4] ;  /* 0x0000a400015b7983 */ /* 0x000f660000300800 */
[----:B------:R-:W-:-:S04]  /*a2f0*/  IADD3 R10, P6, R11, R2, RZ ;  /* 0x000000020b0a7210 */ /* 0x000fc80007fde0ff */
[-C--:B------:R-:W-:Y:S01]  /*a300*/  LEA.HI.X.SX32 R11, R11, R3.reuse, 0x1, P6 ;  /* 0x000000030b0b7211 */ /* 0x080fe200030f0eff */
[C---:B---3--:R-:W-:Y:S01]  /*a310*/  IMAD R21, R90.reuse, R0, RZ ;  /* 0x000000005a157224 */ /* 0x048fe200078e02ff */
[----:B------:R-:W-:Y:S02]  /*a320*/  ISETP.LT.AND P1, PT, R90, UR7, !P0 ;  /* 0x000000075a007c0c */ /* 0x000fe4000c721270 */
[----:B------:R-:W3:Y:S02]  /*a330*/  LDL.LU R90, [R1+0xa0] ;  /* 0x0000a000015a7983 */ /* 0x000ee40000300800 */
[----:B------:R-:W-:Y:S02]  /*a340*/  IADD3 R22, P5, R21, R2, RZ ;  /* 0x0000000215167210 */ /* 0x000fe40007fbe0ff */
[C---:B------:R-:W-:Y:S01]  /*a350*/  ISETP.LT.AND P6, PT, R89.reuse, UR7, !P0 ;  /* 0x0000000759007c0c */ /* 0x040fe2000c7c1270 */
[----:B------:R-:W-:Y:S02]  /*a360*/  IMAD R5, R89, R0, RZ ;  /* 0x0000000059057224 */ /* 0x000fe400078e02ff */
[----:B------:R-:W3:Y:S01]  /*a370*/  LDL.LU R89, [R1+0x9c] ;  /* 0x00009c0001597983 */ /* 0x000ee20000300800 */
[----:B------:R-:W-:-:S03]  /*a380*/  LEA.HI.X.SX32 R23, R21, R3, 0x1, P5 ;  /* 0x0000000315177211 */ /* 0x000fc600028f0eff */
[----:B------:R-:W-:Y:S04]  /*a390*/  @P2 STG.E.U8 desc[UR16][R10.64], R31 ;  /* 0x0000001f0a002986 */ /* 0x000fe8000c101110 */
[----:B------:R1:W-:Y:S01]  /*a3a0*/  @P1 STG.E.U8 desc[UR16][R22.64], R29 ;  /* 0x0000001d16001986 */ /* 0x0003e2000c101110 */
[C---:B--2---:R-:W-:Y:S01]  /*a3b0*/  ISETP.LT.AND P2, PT, R88.reuse, UR7, !P0 ;  /* 0x0000000758007c0c */ /* 0x044fe2000c741270 */
[----:B0-----:R-:W-:Y:S02]  /*a3c0*/  IMAD R9, R88, R0, RZ ;  /* 0x0000000058097224 */ /* 0x001fe400078e02ff */
[----:B------:R-:W2:Y:S04]  /*a3d0*/  LDL.LU R88, [R1+0x98] ;  /* 0x0000980001587983 */ /* 0x000ea80000300800 */
[----:B-1----:R-:W2:Y:S01]  /*a3e0*/  LDL.LU R22, [R1+0x94] ;  /* 0x0000940001167983 */ /* 0x002ea20000300800 */
[----:B------:R-:W-:-:S02]  /*a3f0*/  IADD3 R4, P5, R5, R2, RZ ;  /* 0x0000000205047210 */ /* 0x000fc40007fbe0ff */
[----:B------:R-:W-:Y:S02]  /*a400*/  PRMT R27, R6, 0x7773, RZ ;  /* 0x00007773061b7816 */ /* 0x000fe400000000ff */
[-C--:B------:R-:W-:Y:S02]  /*a410*/  LEA.HI.X.SX32 R5, R5, R3.reuse, 0x1, P5 ;  /* 0x0000000305057211 */ /* 0x080fe400028f0eff */
[----:B------:R-:W-:Y:S02]  /*a420*/  IADD3 R6, P5, R9, R2, RZ ;  /* 0x0000000209067210 */ /* 0x000fe40007fbe0ff */
[----:B------:R-:W-:Y:S02]  /*a430*/  PRMT R25, R7, 0x7773, RZ ;  /* 0x0000777307197816 */ /* 0x000fe400000000ff */
[----:B------:R-:W-:Y:S01]  /*a440*/  LEA.HI.X.SX32 R7, R9, R3, 0x1, P5 ;  /* 0x0000000309077211 */ /* 0x000fe200028f0eff */
[----:B------:R0:W-:Y:S01]  /*a450*/  @P6 STG.E.U8 desc[UR16][R4.64], R27 ;  /* 0x0000001b04006986 */ /* 0x0001e2000c101110 */
[----:B------:R-:W-:-:S03]  /*a460*/  PRMT R23, R12, 0x7770, RZ ;  /* 0x000077700c177816 */ /* 0x000fc600000000ff */
[----:B------:R-:W-:Y:S01]  /*a470*/  @P2 STG.E.U8 desc[UR16][R6.64], R25 ;  /* 0x0000001906002986 */ /* 0x000fe2000c101110 */
[----:B------:R-:W-:Y:S02]  /*a480*/  PRMT R29, R13, 0x7770, RZ ;  /* 0x000077700d1d7816 */ /* 0x000fe400000000ff */
[----:B0-----:R-:W-:Y:S01]  /*a490*/  PRMT R27, R14, 0x7770, RZ ;  /* 0x000077700e1b7816 */ /* 0x001fe200000000ff */
[C---:B----4-:R-:W-:Y:S01]  /*a4a0*/  IMAD R21, R92.reuse, R0, RZ ;  /* 0x000000005c157224 */ /* 0x050fe200078e02ff */
[----:B------:R-:W-:-:S04]  /*a4b0*/  ISETP.LT.AND P1, PT, R92, UR7, !P0 ;  /* 0x000000075c007c0c */ /* 0x000fc8000c721270 */
[----:B------:R-:W-:-:S04]  /*a4c0*/  IADD3 R8, P6, R21, R2, RZ ;  /* 0x0000000215087210 */ /* 0x000fc80007fde0ff */
[----:B------:R-:W-:-:S05]  /*a4d0*/  LEA.HI.X.SX32 R9, R21, R3, 0x1, P6 ;  /* 0x0000000315097211 */ /* 0x000fca00030f0eff */
[----:B------:R0:W-:Y:S01]  /*a4e0*/  @P1 STG.E.U8 desc[UR16][R8.64], R23 ;  /* 0x0000001708001986 */ /* 0x0001e2000c101110 */
[C---:B-----5:R-:W-:Y:S01]  /*a4f0*/  ISETP.LT.AND P5, PT, R91.reuse, UR7, !P0 ;  /* 0x000000075b007c0c */ /* 0x060fe2000c7a1270 */
[----:B------:R-:W-:Y:S02]  /*a500*/  IMAD R11, R91, R0, RZ ;  /* 0x000000005b0b7224 */ /* 0x000fe400078e02ff */
[----:B------:R-:W4:Y:S03]  /*a510*/  LDL.LU R91, [R1+0x90] ;  /* 0x00009000015b7983 */ /* 0x000f260000300800 */
[----:B------:R-:W-:-:S04]  /*a520*/  IADD3 R10, P6, R11, R2, RZ ;  /* 0x000000020b0a7210 */ /* 0x000fc80007fde0ff */
[----:B------:R-:W-:Y:S02]  /*a530*/  LEA.HI.X.SX32 R11, R11, R3, 0x1, P6 ;  /* 0x000000030b0b7211 */ /* 0x000fe400030f0eff */
[C---:B---3--:R-:W-:Y:S01]  /*a540*/  ISETP.LT.AND P2, PT, R90.reuse, UR7, !P0 ;  /* 0x000000075a007c0c */ /* 0x048fe2000c741270 */
[----:B------:R-:W-:Y:S02]  /*a550*/  IMAD R5, R90, R0, RZ ;  /* 0x000000005a057224 */ /* 0x000fe400078e02ff */
[----:B------:R-:W3:Y:S03]  /*a560*/  LDL.LU R90, [R1+0x8c] ;  /* 0x00008c00015a7983 */ /* 0x000ee60000300800 */
[----:B------:R-:W-:Y:S01]  /*a570*/  IADD3 R4, P6, R5, R2, RZ ;  /* 0x0000000205047210 */ /* 0x000fe20007fde0ff */
[C---:B------:R-:W-:Y:S01]  /*a580*/  IMAD R21, R89.reuse, R0, RZ ;  /* 0x0000000059157224 */ /* 0x040fe200078e02ff */
[----:B------:R-:W-:-:S02]  /*a590*/  ISETP.LT.AND P1, PT, R89, UR7, !P0 ;  /* 0x0000000759007c0c */ /* 0x000fc4000c721270 */
[----:B------:R-:W5:Y:S01]  /*a5a0*/  LDL.LU R89, [R1+0x88] ;  /* 0x0000880001597983 */ /* 0x000f620000300800 */
[----:B------:R-:W-:-:S03]  /*a5b0*/  LEA.HI.X.SX32 R5, R5, R3, 0x1, P6 ;  /* 0x0000000305057211 */ /* 0x000fc600030f0eff */
[----:B------:R1:W-:Y:S04]  /*a5c0*/  @P5 STG.E.U8 desc[UR16][R10.64], R29 ;  /* 0x0000001d0a005986 */ /* 0x0003e8000c101110 */
[----:B------:R1:W-:Y:S01]  /*a5d0*/  @P2 STG.E.U8 desc[UR16][R4.64], R27 ;  /* 0x0000001b04002986 */ /* 0x0003e2000c101110 */
[C---:B--2---:R-:W-:Y:S01]  /*a5e0*/  ISETP.LT.AND P6, PT, R88.reuse, UR7, !P0 ;  /* 0x0000000758007c0c */ /* 0x044fe2000c7c1270 */
[-C--:B0-----:R-:W-:Y:S02]  /*a5f0*/  IMAD R9, R88, R0.reuse, RZ ;  /* 0x0000000058097224 */ /* 0x081fe400078e02ff */
[----:B------:R-:W2:Y:S01]  /*a600*/  LDL.LU R88, [R1+0x84] ;  /* 0x0000840001587983 */ /* 0x000ea20000300800 */
[C---:B------:R-:W-:Y:S01]  /*a610*/  ISETP.LT.AND P2, PT, R22.reuse, UR7, !P0 ;  /* 0x0000000716007c0c */ /* 0x040fe2000c741270 */
[----:B-1----:R-:W-:-:S02]  /*a620*/  IMAD R11, R22, R0, RZ ;  /* 0x00000000160b7224 */ /* 0x002fc400078e02ff */
[----:B------:R-:W2:Y:S01]  /*a630*/  LDL.LU R22, [R1+0x80] ;  /* 0x0000800001167983 */ /* 0x000ea20000300800 */
[----:B------:R-:W-:-:S04]  /*a640*/  IADD3 R6, P5, R21, R2, RZ ;  /* 0x0000000215067210 */ /* 0x000fc80007fbe0ff */
[-C--:B------:R-:W-:Y:S02]  /*a650*/  LEA.HI.X.SX32 R7, R21, R3.reuse, 0x1, P5 ;  /* 0x0000000315077211 */ /* 0x080fe400028f0eff */
[-C--:B------:R-:W-:Y:S02]  /*a660*/  IADD3 R8, P5, R9, R2.reuse, RZ ;  /* 0x0000000209087210 */ /* 0x080fe40007fbe0ff */
[----:B------:R-:W-:Y:S02]  /*a670*/  PRMT R23, R15, 0x7770, RZ ;  /* 0x000077700f177816 */ /* 0x000fe400000000ff */
[-C--:B------:R-:W-:Y:S02]  /*a680*/  LEA.HI.X.SX32 R9, R9, R3.reuse, 0x1, P5 ;  /* 0x0000000309097211 */ /* 0x080fe400028f0eff */
[C---:B------:R-:W-:Y:S02]  /*a690*/  IADD3 R10, P5, R11.reuse, R2, RZ ;  /* 0x000000020b0a7210 */ /* 0x040fe40007fbe0ff */
[----:B------:R-:W-:Y:S01]  /*a6a0*/  PRMT R25, R12, 0x7771, RZ ;  /* 0x000077710c197816 */ /* 0x000fe200000000ff */
[----:B------:R0:W-:Y:S01]  /*a6b0*/  @P1 STG.E.U8 desc[UR16][R6.64], R23 ;  /* 0x0000001706001986 */ /* 0x0001e2000c101110 */
[----:B------:R-:W-:-:S03]  /*a6c0*/  LEA.HI.X.SX32 R11, R11, R3, 0x1, P5 ;  /* 0x000000030b0b7211 */ /* 0x000fc600028f0eff */
[----:B------:R5:W-:Y:S01]  /*a6d0*/  @P6 STG.E.U8 desc[UR16][R8.64], R25 ;  /* 0x0000001908006986 */ /* 0x000be2000c101110 */
[----:B------:R-:W-:Y:S02]  /*a6e0*/  PRMT R27, R13, 0x7771, RZ ;  /* 0x000077710d1b7816 */ /* 0x000fe400000000ff */
[----:B0-----:R-:W-:-:S03]  /*a6f0*/  PRMT R23, R14, 0x7771, RZ ;  /* 0x000077710e177816 */ /* 0x001fc600000000ff */
[----:B------:R-:W-:Y:S01]  /*a700*/  @P2 STG.E.U8 desc[UR16][R10.64], R27 ;  /* 0x0000001b0a002986 */ /* 0x000fe2000c101110 */
[C---:B----4-:R-:W-:Y:S01]  /*a710*/  IMAD R21, R91.reuse, R0, RZ ;  /* 0x000000005b157224 */ /* 0x050fe200078e02ff */
[----:B------:R-:W-:Y:S02]  /*a720*/  ISETP.LT.AND P1, PT, R91, UR7, !P0 ;  /* 0x000000075b007c0c */ /* 0x000fe4000c721270 */
[----:B------:R-:W4:Y:S02]  /*a730*/  LDL.LU R91, [R1+0x7c] ;  /* 0x00007c00015b7983 */ /* 0x000f240000300800 */
[----:B------:R-:W-:-:S04]  /*a740*/  IADD3 R4, P6, R21, R2, RZ ;  /* 0x0000000215047210 */ /* 0x000fc80007fde0ff */
[----:B------:R-:W-:Y:S02]  /*a750*/  LEA.HI.X.SX32 R5, R21, R3, 0x1, P6 ;  /* 0x0000000315057211 */ /* 0x000fe400030f0eff */
[C---:B---3--:R-:W-:Y:S01]  /*a760*/  ISETP.LT.AND P5, PT, R90.reuse, UR7, !P0 ;  /* 0x000000075a007c0c */ /* 0x048fe2000c7a1270 */
[----:B------:R-:W-:Y:S02]  /*a770*/  IMAD R7, R90, R0, RZ ;  /* 0x000000005a077224 */ /* 0x000fe400078e02ff */
[----:B------:R-:W3:Y:S03]  /*a780*/  LDL.LU R90, [R1+0x78] ;  /* 0x00007800015a7983 */ /* 0x000ee60000300800 */
[----:B------:R-:W-:Y:S01]  /*a790*/  IADD3 R6, P6, R7, R2, RZ ;  /* 0x0000000207067210 */ /* 0x000fe20007fde0ff */
[----:B-----5:R-:W-:-:S03]  /*a7a0*/  IMAD R9, R89, R0, RZ ;  /* 0x0000000059097224 */ /* 0x020fc600078e02ff */
[-C--:B------:R-:W-:Y:S02]  /*a7b0*/  LEA.HI.X.SX32 R7, R7, R3.reuse, 0x1, P6 ;  /* 0x0000000307077211 */ /* 0x080fe400030f0eff */
[----:B------:R-:W-:Y:S01]  /*a7c0*/  IADD3 R8, P6, R9, R2, RZ ;  /* 0x0000000209087210 */ /* 0x000fe20007fde0ff */
[----:B------:R0:W-:Y:S01]  /*a7d0*/  @P1 STG.E.U8 desc[UR16][R4.64], R23 ;  /* 0x0000001704001986 */ /* 0x0001e2000c101110 */
[----:B------:R-:W-:Y:S02]  /*a7e0*/  ISETP.LT.AND P2, PT, R89, UR7, !P0 ;  /* 0x0000000759007c0c */ /* 0x000fe4000c741270 */
[----:B------:R-:W-:Y:S01]  /*a7f0*/  LEA.HI.X.SX32 R9, R9, R3, 0x1, P6 ;  /* 0x0000000309097211 */ /* 0x000fe200030f0eff */
[----:B------:R-:W5:Y:S01]  /*a800*/  LDL.LU R89, [R1+0x74] ;  /* 0x0000740001597983 */ /* 0x000f620000300800 */
[CC--:B--2---:R-:W-:Y:S01]  /*a810*/  IMAD R21, R88.reuse, R0.reuse, RZ ;  /* 0x0000000058157224 */ /* 0x0c4fe200078e02ff */
[----:B------:R-:W-:Y:S02]  /*a820*/  ISETP.LT.AND P1, PT, R88, UR7, !P0 ;  /* 0x0000000758007c0c */ /* 0x000fe4000c721270 */
[----:B------:R-:W2:Y:S01]  /*a830*/  LDL.LU R88, [R1+0x70] ;  /* 0x0000700001587983 */ /* 0x000ea20000300800 */
[C---:B------:R-:W-:Y:S01]  /*a840*/  ISETP.LT.AND P6, PT, R22.reuse, UR7, !P0 ;  /* 0x0000000716007c0c */ /* 0x040fe2000c7c1270 */
[----:B0-----:R-:W-:-:S02]  /*a850*/  IMAD R5, R22, R0, RZ ;  /* 0x0000000016057224 */ /* 0x001fc400078e02ff */
[----:B------:R-:W5:Y:S01]  /*a860*/  LDL.LU R22, [R1+0x6c] ;  /* 0x00006c0001167983 */ /* 0x000f620000300800 */
[----:B------:R-:W-:Y:S02]  /*a870*/  PRMT R25, R15, 0x7771, RZ ;  /* 0x000077710f197816 */ /* 0x000fe400000000ff */
[----:B------:R-:W-:Y:S01]  /*a880*/  PRMT R27, R12, 0x7772, RZ ;  /* 0x000077720c1b7816 */ /* 0x000fe200000000ff */
[----:B------:R-:W5:Y:S04]  /*a890*/  LDL.LU R92, [R1+0x68] ;  /* 0x00006800015c7983 */ /* 0x000f680000300800 */
[----:B------:R0:W-:Y:S01]  /*a8a0*/  @P5 STG.E.U8 desc[UR16][R6.64], R25 ;  /* 0x0000001906005986 */ /* 0x0001e2000c101110 */
[----:B------:R-:W-:-:S03]  /*a8b0*/  IADD3 R10, P5, R21, R2, RZ ;  /* 0x00000002150a7210 */ /* 0x000fc60007fbe0ff */
[----:B------:R-:W-:Y:S01]  /*a8c0*/  @P2 STG.E.U8 desc[UR16][R8.64], R27 ;  /* 0x0000001b08002986 */ /* 0x000fe2000c101110 */
[----:B------:R-:W-:Y:S02]  /*a8d0*/  IADD3 R4, P2, R5, R2, RZ ;  /* 0x0000000205047210 */ /* 0x000fe40007f5e0ff */
[-C--:B------:R-:W-:Y:S02]  /*a8e0*/  LEA.HI.X.SX32 R11, R21, R3.reuse, 0x1, P5 ;  /* 0x00000003150b7211 */ /* 0x080fe400028f0eff */
[----:B------:R-:W-:Y:S02]  /*a8f0*/  PRMT R23, R13, 0x7772, RZ ;  /* 0x000077720d177816 */ /* 0x000fe400000000ff */
[----:B------:R-:W-:Y:S02]  /*a900*/  LEA.HI.X.SX32 R5, R5, R3, 0x1, P2 ;  /* 0x0000000305057211 */ /* 0x000fe400010f0eff */
[----:B0-----:R-:W-:Y:S01]  /*a910*/  PRMT R25, R14, 0x7772, RZ ;  /* 0x000077720e197816 */ /* 0x001fe200000000ff */
[----:B------:R0:W-:Y:S04]  /*a920*/  @P1 STG.E.U8 desc[UR16][R10.64], R23 ;  /* 0x000000170a001986 */ /* 0x0001e8000c101110 */
[----:B------:R1:W-:Y:S01]  /*a930*/  @P6 STG.E.U8 desc[UR16][R4.64], R25 ;  /* 0x0000001904006986 */ /* 0x0003e2000c101110 */
[----:B0-----:R-:W-:Y:S01]  /*a940*/  PRMT R23, R15, 0x7772, RZ ;  /* 0x000077720f177816 */ /* 0x001fe200000000ff */
[C---:B----4-:R-:W-:Y:S01]  /*a950*/  IMAD R7, R91.reuse, R0, RZ ;  /* 0x000000005b077224 */ /* 0x050fe200078e02ff */
[----:B------:R-:W-:-:S02]  /*a960*/  ISETP.LT.AND P5, PT, R91, UR7, !P0 ;  /* 0x000000075b007c0c */ /* 0x000fc4000c7a1270 */
[----:B------:R-:W4:Y:S02]  /*a970*/  LDL.LU R91, [R1+0x154] ;  /* 0x00015400015b7983 */ /* 0x000f240000300800 */
[----:B------:R-:W-:-:S04]  /*a980*/  IADD3 R6, P2, R7, R2, RZ ;  /* 0x0000000207067210 */ /* 0x000fc80007f5e0ff */
[----:B------:R-:W-:Y:S01]  /*a990*/  LEA.HI.X.SX32 R7, R7, R3, 0x1, P2 ;  /* 0x0000000307077211 */ /* 0x000fe200010f0eff */
[C---:B---3--:R-:W-:Y:S01]  /*a9a0*/  IMAD R21, R90.reuse, R0, RZ ;  /* 0x000000005a157224 */ /* 0x048fe200078e02ff */
[----:B------:R-:W-:-:S03]  /*a9b0*/  ISETP.LT.AND P1, PT, R90, UR7, !P0 ;  /* 0x000000075a007c0c */ /* 0x000fc6000c721270 */
[----:B------:R-:W-:Y:S01]  /*a9c0*/  @P5 STG.E.U8 desc[UR16][R6.64], R23 ;  /* 0x0000001706005986 */ /* 0x000fe2000c101110 */
[----:B------:R-:W-:-:S03]  /*a9d0*/  IADD3 R8, P6, R21, R2, RZ ;  /* 0x0000000215087210 */ /* 0x000fc60007fde0ff */
[----:B------:R-:W3:Y:S01]  /*a9e0*/  LDL.LU R90, [R1+0x150] ;  /* 0x00015000015a7983 */ /* 0x000ee20000300800 */
[----:B------:R-:W-:Y:S02]  /*a9f0*/  LEA.HI.X.SX32 R9, R21, R3, 0x1, P6 ;  /* 0x0000000315097211 */ /* 0x000fe400030f0eff */
[----:B------:R-:W-:-:S05]  /*aa00*/  PRMT R21, R12, 0x7773, RZ ;  /* 0x000077730c157816 */ /* 0x000fca00000000ff */
[----:B------:R0:W-:Y:S01]  /*aa10*/  @P1 STG.E.U8 desc[UR16][R8.64], R21 ;  /* 0x0000001508001986 */ /* 0x0001e2000c101110 */
[C---:B--2---:R-:W-:Y:S01]  /*aa20*/  ISETP.LT.AND P1, PT, R88.reuse, UR7, !P0 ;  /* 0x0000000758007c0c */ /* 0x044fe2000c721270 */
[-C--:B-1----:R-:W-:Y:S02]  /*aa30*/  IMAD R5, R88, R0.reuse, RZ ;  /* 0x0000000058057224 */ /* 0x082fe400078e02ff */
[----:B------:R-:W2:Y:S01]  /*aa40*/  LDL.LU R88, [R1+0x14c] ;  /* 0x00014c0001587983 */ /* 0x000ea20000300800 */
[CC--:B-----5:R-:W-:Y:S01]  /*aa50*/  IMAD R12, R22.reuse, R0.reuse, RZ ;  /* 0x00000000160c7224 */ /* 0x0e0fe200078e02ff */
[----:B------:R-:W-:Y:S02]  /*aa60*/  ISETP.LT.AND P6, PT, R22, UR7, !P0 ;  /* 0x0000000716007c0c */ /* 0x000fe4000c7c1270 */
[----:B------:R-:W5:Y:S01]  /*aa70*/  LDL.LU R22, [R1+0x140] ;  /* 0x0001400001167983 */ /* 0x000f620000300800 */
[C---:B------:R-:W-:Y:S01]  /*aa80*/  IMAD R11, R89.reuse, R0, RZ ;  /* 0x00000000590b7224 */ /* 0x040fe200078e02ff */
[----:B------:R-:W-:-:S02]  /*aa90*/  ISETP.LT.AND P2, PT, R89, UR7, !P0 ;  /* 0x0000000759007c0c */ /* 0x000fc4000c741270 */
[----:B------:R-:W-:Y:S01]  /*aaa0*/  PRMT R25, R13, 0x7773, RZ ;  /* 0x000077730d197816 */ /* 0x000fe200000000ff */
[----:B0-----:R-:W-:Y:S01]  /*aab0*/  IMAD R9, R92, R0, RZ ;  /* 0x000000005c097224 */ /* 0x001fe200078e02ff */
[CC--:B------:R-:W-:Y:S01]  /*aac0*/  IADD3 R10, P5, R11.reuse, R2.reuse, RZ ;  /* 0x000000020b0a7210 */ /* 0x0c0fe20007fbe0ff */
[----:B------:R-:W3:Y:S03]  /*aad0*/  LDL.LU R89, [R1+0x13c] ;  /* 0x00013c0001597983 */ /* 0x000ee60000300800 */
[----:B------:R-:W-:Y:S02]  /*aae0*/  LEA.HI.X.SX32 R11, R11, R3, 0x1, P5 ;  /* 0x000000030b0b7211 */ /* 0x000fe400028f0eff */
[----:B------:R-:W-:-:S03]  /*aaf0*/  IADD3 R4, P5, R5, R2, RZ ;  /* 0x0000000205047210 */ /* 0x000fc60007fbe0ff */
[----:B------:R0:W-:Y:S01]  /*ab00*/  @P2 STG.E.U8 desc[UR16][R10.64], R25 ;  /* 0x000000190a002986 */ /* 0x0001e2000c101110 */
[-C--:B------:R-:W-:Y:S02]  /*ab10*/  IADD3 R6, P2, R12, R2.reuse, RZ ;  /* 0x000000020c067210 */ /* 0x080fe40007f5e0ff */
[-C--:B------:R-:W-:Y:S02]  /*ab20*/  LEA.HI.X.SX32 R5, R5, R3.reuse, 0x1, P5 ;  /* 0x0000000305057211 */ /* 0x080fe400028f0eff */
[----:B------:R-:W-:Y:S01]  /*ab30*/  PRMT R23, R14, 0x7773, RZ ;  /* 0x000077730e177816 */ /* 0x000fe200000000ff */
[----:B------:R-:W-:Y:S01]  /*ab40*/  IMAD R13, R0, 0x2, R9 ;  /* 0x00000002000d7824 */ /* 0x000fe200078e0209 */
[----:B------:R-:W-:Y:S02]  /*ab50*/  PRMT R21, R15, 0x7773, RZ ;  /* 0x000077730f157816 */ /* 0x000fe400000000ff */
[----:B------:R-:W-:Y:S02]  /*ab60*/  LEA.HI.X.SX32 R7, R12, R3, 0x1, P2 ;  /* 0x000000030c077211 */ /* 0x000fe400010f0eff */
[----:B------:R-:W-:Y:S01]  /*ab70*/  ISETP.LT.AND P5, PT, R92, UR7, !P0 ;  /* 0x000000075c007c0c */ /* 0x000fe2000c7a1270 */
[----:B------:R1:W-:Y:S01]  /*ab80*/  @P1 STG.E.U8 desc[UR16][R4.64], R23 ;  /* 0x0000001704001986 */ /* 0x0003e2000c101110 */
[----:B------:R-:W-:-:S03]  /*ab90*/  IADD3 R8, P1, R9, R2, RZ ;  /* 0x0000000209087210 */ /* 0x000fc60007f3e0ff */
[----:B------:R1:W-:Y:S01]  /*aba0*/  @P6 STG.E.U8 desc[UR16][R6.64], R21 ;  /* 0x0000001506006986 */ /* 0x0003e2000c101110 */
[----:B0-----:R-:W-:Y:S02]  /*abb0*/  IADD3 R10, P6, R13, R2, RZ ;  /* 0x000000020d0a7210 */ /* 0x001fe40007fde0ff */
[-C--:B------:R-:W-:Y:S01]  /*abc0*/  LEA.HI.X.SX32 R9, R9, R3.reuse, 0x1, P1 ;  /* 0x0000000309097211 */ /* 0x080fe200008f0eff */
[----:B------:R-:W3:Y:S01]  /*abd0*/  LDL.LU R12, [R1+0x138] ;  /* 0x00013800010c7983 */ /* 0x000ee20000300800 */
[----:B------:R-:W-:Y:S02]  /*abe0*/  PRMT R27, R16, 0x7770, RZ ;  /* 0x00007770101b7816 */ /* 0x000fe400000000ff */
[----:B------:R-:W-:Y:S02]  /*abf0*/  LEA.HI.X.SX32 R11, R13, R3, 0x1, P6 ;  /* 0x000000030d0b7211 */ /* 0x000fe400030f0eff */
[----:B------:R-:W-:Y:S01]  /*ac00*/  PRMT R25, R17, 0x7770, RZ ;  /* 0x0000777011197816 */ /* 0x000fe200000000ff */
[----:B------:R-:W-:Y:S04]  /*ac10*/  @P5 STG.E.U8 desc[UR16][R8.64], R27 ;  /* 0x0000001b08005986 */ /* 0x000fe8000c101110 */
[----:B------:R0:W-:Y:S01]  /*ac20*/  @P3 STG.E.U8 desc[UR16][R10.64], R25 ;  /* 0x000000190a003986 */ /* 0x0001e2000c101110 */
[----:B----4-:R-:W-:-:S03]  /*ac30*/  ISETP.LT.AND P2, PT, R91, UR7, !P0 ;  /* 0x000000075b007c0c */ /* 0x010fc6000c741270 */
[----:B------:R-:W4:Y:S01]  /*ac40*/  LDL.LU R91, [R1+0x64] ;  /* 0x00006400015b7983 */ /* 0x000f220000300800 */
[----:B--2---:R-:W-:-:S03]  /*ac50*/  ISETP.LT.AND P6, PT, R88, UR7, !P0 ;  /* 0x0000000758007c0c */ /* 0x004fc6000c7c1270 */
[----:B------:R-:W2:Y:S01]  /*ac60*/  LDL.LU R88, [R1+0x134] ;  /* 0x0001340001587983 */ /* 0x000ea20000300800 */
[----:B-----5:R-:W-:-:S03]  /*ac70*/  ISETP.LT.AND P3, PT, R22, UR7, !P0 ;  /* 0x0000000716007c0c */ /* 0x020fc6000c761270 */
[----:B------:R-:W5:Y:S01]  /*ac80*/  LDL.LU R22, [R1+0x130] ;  /* 0x0001300001167983 */ /* 0x000f620000300800 */
[----:B------:R-:W-:Y:S01]  /*ac90*/  IMAD R15, R0, 0x2, R13 ;  /* 0x00000002000f7824 */ /* 0x000fe200078e020d */
[----:B-1----:R-:W-:-:S03]  /*aca0*/  PRMT R23, R18, 0x7770, RZ ;  /* 0x0000777012177816 */ /* 0x002fc600000000ff */
[----:B------:R-:W-:Y:S01]  /*acb0*/  IMAD R7, R0, 0x2, R15 ;  /* 0x0000000200077824 */ /* 0x000fe200078e020f */
[----:B------:R-:W-:-:S03]  /*acc0*/  IADD3 R4, P5, R15, R2, RZ ;  /* 0x000000020f047210 */ /* 0x000fc60007fbe0ff */
[----:B------:R-:W-:Y:S01]  /*acd0*/  IMAD R13, R0, 0x2, R7 ;  /* 0x00000002000d7824 */ /* 0x000fe200078e0207 */
[----:B------:R-:W-:Y:S02]  /*ace0*/  LEA.HI.X.SX32 R5, R15, R3, 0x1, P5 ;  /* 0x000000030f057211 */ /* 0x000fe400028f0eff */
[----:B---3--:R-:W-:Y:S01]  /*acf0*/  ISETP.LT.AND P1, PT, R90, UR7, !P0 ;  /* 0x000000075a007c0c */ /* 0x008fe2000c721270 */
[----:B0-----:R-:W-:Y:S01]  /*ad00*/  IMAD R11, R0, 0x2, R13 ;  /* 0x00000002000b7824 */ /* 0x001fe200078e020d */
[----:B------:R-:W3:Y:S04]  /*ad10*/  LDL.LU R90, [R1+0x12c] ;  /* 0x00012c00015a7983 */ /* 0x000ee80000300800 */
[----:B------:R0:W-:Y:S01]  /*ad20*/  @P4 STG.E.U8 desc[UR16][R4.64], R23 ;  /* 0x0000001704004986 */ /* 0x0001e2000c101110 */
[----:B------:R-:W-:-:S02]  /*ad30*/  IADD3 R8, P4, R13, R2, RZ ;  /* 0x000000020d087210 */ /* 0x000fc40007f9e0ff */
[-C--:B------:R-:W-:Y:S02]  /*ad40*/  IADD3 R6, P5, R7, R2.reuse, RZ ;  /* 0x0000000207067210 */ /* 0x080fe40007fbe0ff */
[-C--:B------:R-:W-:Y:S01]  /*ad50*/  LEA.HI.X.SX32 R9, R13, R3.reuse, 0x1, P4 ;  /* 0x000000030d097211 */ /* 0x080fe200020f0eff */
[----:B------:R-:W-:Y:S01]  /*ad60*/  IMAD R13, R0, 0x2, R11 ;  /* 0x00000002000d7824 */ /* 0x000fe200078e020b */
[----:B------:R-:W-:Y:S02]  /*ad70*/  IADD3 R10, P4, R11, R2, RZ ;  /* 0x000000020b0a7210 */ /* 0x000fe40007f9e0ff */
[-C--:B------:R-:W-:Y:S02]  /*ad80*/  LEA.HI.X.SX32 R7, R7, R3.reuse, 0x1, P5 ;  /* 0x0000000307077211 */ /* 0x080fe400028f0eff */
[----:B------:R-:W-:Y:S02]  /*ad90*/  ISETP.LT.AND P5, PT, R89, UR7, !P0 ;  /* 0x0000000759007c0c */ /* 0x000fe4000c7a1270 */
[----:B------:R-:W-:Y:S01]  /*ada0*/  PRMT R21, R19, 0x7770, RZ ;  /* 0x0000777013157816 */ /* 0x000fe200000000ff */
[----:B------:R-:W3:Y:S01]  /*adb0*/  LDL.LU R89, [R1+0x128] ;  /* 0x0001280001597983 */ /* 0x000ee20000300800 */
[----:B------:R-:W-:-:S02]  /*adc0*/  LEA.HI.X.SX32 R11, R11, R3, 0x1, P4 ;  /* 0x000000030b0b7211 */ /* 0x000fc400020f0eff */
[----:B0-----:R-:W-:Y:S01]  /*add0*/  IADD3 R4, P4, R13, R2, RZ ;  /* 0x000000020d047210 */ /* 0x001fe20007f9e0ff */
[----:B------:R0:W-:Y:S01]  /*ade0*/  @P2 STG.E.U8 desc[UR16][R6.64], R21 ;  /* 0x0000001506002986 */ /* 0x0001e2000c101110 */
[----:B------:R-:W-:Y:S02]  /*adf0*/  PRMT R15, R16, 0x7771, RZ ;  /* 0x00007771100f7816 */ /* 0x000fe400000000ff */
[----:B------:R-:W-:Y:S01]  /*ae00*/  PRMT R23, R17, 0x7771, RZ ;  /* 0x0000777111177816 */ /* 0x000fe200000000ff */
[----:B------:R-:W3:Y:S01]  /*ae10*/  LDL.LU R14, [R1+0x124] ;  /* 0x00012400010e7983 */ /* 0x000ee20000300800 */
[----:B------:R-:W-:-:S03]  /*ae20*/  LEA.HI.X.SX32 R5, R13, R3, 0x1, P4 ;  /* 0x000000030d057211 */ /* 0x000fc600020f0eff */
[----:B------:R1:W-:Y:S01]  /*ae30*/  @P1 STG.E.U8 desc[UR16][R8.64], R15 ;  /* 0x0000000f08001986 */ /* 0x0003e2000c101110 */
[----:B0-----:R-:W-:-:S03]  /*ae40*/  PRMT R21, R18, 0x7771, RZ ;  /* 0x0000777112157816 */ /* 0x001fc600000000ff */
[----:B------:R0:W-:Y:S04]  /*ae50*/  @P6 STG.E.U8 desc[UR16][R10.64], R23 ;  /* 0x000000170a006986 */ /* 0x0001e8000c101110 */
[----:B------:R-:W-:Y:S01]  /*ae60*/  @P3 STG.E.U8 desc[UR16][R4.64], R21 ;  /* 0x0000001504003986 */ /* 0x000fe2000c101110 */
[----:B--2---:R-:W-:-:S03]  /*ae70*/  ISETP.LT.AND P4, PT, R88, UR7, !P0 ;  /* 0x0000000758007c0c */ /* 0x004fc6000c781270 */
[----:B------:R-:W2:Y:S01]  /*ae80*/  LDL.LU R88, [R1+0x120] ;  /* 0x0001200001587983 */ /* 0x000ea20000300800 */
[----:B-----5:R-:W-:-:S03]  /*ae90*/  ISETP.LT.AND P3, PT, R22, UR7, !P0 ;  /* 0x0000000716007c0c */ /* 0x020fc6000c761270 */
[----:B------:R-:W5:Y:S01]  /*aea0*/  LDL.LU R22, [R1+0x11c] ;  /* 0x00011c0001167983 */ /* 0x000f620000300800 */
[----:B------:R-:W-:Y:S01]  /*aeb0*/  ISETP.LT.AND P2, PT, R12, UR7, !P0 ;  /* 0x000000070c007c0c */ /* 0x000fe2000c741270 */
[C---:B----4-:R-:W-:Y:S01]  /*aec0*/  IMAD R12, R91.reuse, R0, RZ ;  /* 0x000000005b0c7224 */ /* 0x050fe200078e02ff */
[----:B------:R-:W-:Y:S01]  /*aed0*/  ISETP.LT.AND P1, PT, R91, UR7, !P0 ;  /* 0x000000075b007c0c */ /* 0x000fe2000c721270 */
[----:B------:R-:W-:-:S03]  /*aee0*/  IMAD R13, R0, 0x4, R13 ;  /* 0x00000004000d7824 */ /* 0x000fc600078e020d */
[CC--:B------:R-:W-:Y:S02]  /*aef0*/  IADD3 R6, P6, R12.reuse, R2.reuse, RZ ;  /* 0x000000020c067210 */ /* 0x0c0fe40007fde0ff */
[----:B-1----:R-:W-:Y:S02]  /*af00*/  PRMT R15, R19, 0x7771, RZ ;  /* 0x00007771130f7816 */ /* 0x002fe400000000ff */
[-C--:B------:R-:W-:Y:S01]  /*af10*/  LEA.HI.X.SX32 R7, R12, R3.reuse, 0x1, P6 ;  /* 0x000000030c077211 */ /* 0x080fe200030f0eff */
[----:B0-----:R-:W-:Y:S01]  /*af20*/  IMAD R11, R0, 0x2, R13 ;  /* 0x00000002000b7824 */ /* 0x001fe200078e020d */
[CC--:B------:R-:W-:Y:S02]  /*af30*/  IADD3 R8, P6, R13.reuse, R2.reuse, RZ ;  /* 0x000000020d087210 */ /* 0x0c0fe40007fde0ff */
[----:B------:R-:W-:Y:S01]  /*af40*/  PRMT R27, R16, 0x7772, RZ ;  /* 0x00007772101b7816 */ /* 0x000fe200000000ff */
[----:B------:R0:W-:Y:S01]  /*af50*/  @P1 STG.E.U8 desc[UR16][R6.64], R15 ;  /* 0x0000000f06001986 */ /* 0x0001e2000c101110 */
[----:B------:R-:W-:Y:S01]  /*af60*/  LEA.HI.X.SX32 R9, R13, R3, 0x1, P6 ;  /* 0x000000030d097211 */ /* 0x000fe200030f0eff */
[----:B------:R-:W-:Y:S01]  /*af70*/  IMAD R13, R0, 0x2, R11 ;  /* 0x00000002000d7824 */ /* 0x000fe200078e020b */
[----:B---3--:R-:W-:Y:S01]  /*af80*/  ISETP.LT.AND P1, PT, R90, UR7, !P0 ;  /* 0x000000075a007c0c */ /* 0x008fe2000c721270 */
[----:B------:R-:W1:Y:S01]  /*af90*/  LDS.128 R4, [R20] ;  /* 0x0000000014047984 */ /* 0x000e620000000c00 */
[----:B------:R-:W-:-:S03]  /*afa0*/  IADD3 R10, P6, R11, R2, RZ ;  /* 0x000000020b0a7210 */ /* 0x000fc60007fde0ff */
[----:B------:R-:W3:Y:S01]  /*afb0*/  LDL.LU R90, [R1+0x60] ;  /* 0x00006000015a7983 */ /* 0x000ee20000300800 */
[----:B------:R-:W-:-:S03]  /*afc0*/  LEA.HI.X.SX32 R11, R11, R3, 0x1, P6 ;  /* 0x000000030b0b7211 */ /* 0x000fc600030f0eff */
[----:B------:R4:W-:Y:S01]  /*afd0*/  @P5 STG.E.U8 desc[UR16][R8.64], R27 ;  /* 0x0000001b08005986 */ /* 0x0009e2000c101110 */
[----:B------:R-:W-:Y:S01]  /*afe0*/  IADD3 R12, P5, R13, R2, RZ ;  /* 0x000000020d0c7210 */ /* 0x000fe20007fbe0ff */
[C---:B0-----:R-:W-:Y:S01]  /*aff0*/  IMAD R15, R0.reuse, 0x2, R13 ;  /* 0x00000002000f7824 */ /* 0x041fe200078e020d */
[----:B------:R-:W-:Y:S02]  /*b000*/  PRMT R25, R17, 0x7772, RZ ;  /* 0x0000777211197816 */ /* 0x000fe400000000ff */
[----:B------:R-:W-:Y:S01]  /*b010*/  ISETP.LT.AND P6, PT, R89, UR7, !P0 ;  /* 0x0000000759007c0c */ /* 0x000fe2000c7c1270 */
[----:B------:R-:W-:Y:S01]  /*b020*/  IMAD R21, R0, 0x2, R15 ;  /* 0x0000000200157824 */ /* 0x000fe200078e020f */
[----:B------:R-:W3:Y:S01]  /*b030*/  LDL.LU R89, [R1+0x118] ;  /* 0x0001180001597983 */ /* 0x000ee20000300800 */
[----:B------:R-:W-:Y:S02]  /*b040*/  LEA.HI.X.SX32 R13, R13, R3, 0x1, P5 ;  /* 0x000000030d0d7211 */ /* 0x000fe400028f0eff */
[----:B------:R-:W-:Y:S01]  /*b050*/  PRMT R23, R18, 0x7772, RZ ;  /* 0x0000777212177816 */ /* 0x000fe200000000ff */
[----:B------:R0:W-:Y:S01]  /*b060*/  @P2 STG.E.U8 desc[UR16][R10.64], R25 ;  /* 0x000000190a002986 */ /* 0x0001e2000c101110 */
[----:B------:R-:W-:-:S02]  /*b070*/  ISETP.LT.AND P2, PT, R14, UR7, !P0 ;  /* 0x000000070e007c0c */ /* 0x000fc4000c741270 */
[-C--:B------:R-:W-:Y:S01]  /*b080*/  IADD3 R14, P5, R15, R2.reuse, RZ ;  /* 0x000000020f0e7210 */ /* 0x080fe20007fbe0ff */
[----:B------:R1:W-:Y:S01]  /*b090*/  @P4 STG.E.U8 desc[UR16][R12.64], R23 ;  /* 0x000000170c004986 */ /* 0x0003e2000c101110 */
[----:B----4-:R-:W-:Y:S02]  /*b0a0*/  IADD3 R8, P4, R21, R2, RZ ;  /* 0x0000000215087210 */ /* 0x010fe40007f9e0ff */
[-C--:B------:R-:W-:Y:S01]  /*b0b0*/  LEA.HI.X.SX32 R15, R15, R3.reuse, 0x1, P5 ;  /* 0x000000030f0f7211 */ /* 0x080fe200028f0eff */
[----:B------:R-:W4:Y:S01]  /*b0c0*/  LDL.LU R91, [R1+0x114] ;  /* 0x00011400015b7983 */ /* 0x000f220000300800 */
[----:B------:R-:W-:Y:S02]  /*b0d0*/  LEA.HI.X.SX32 R9, R21, R3, 0x1, P4 ;  /* 0x0000000315097211 */ /* 0x000fe400020f0eff */
[----:B--2---:R-:W-:Y:S02]  /*b0e0*/  ISETP.LT.AND P5, PT, R88, UR7, !P0 ;  /* 0x0000000758007c0c */ /* 0x004fe4000c7a1270 */
[----:B------:R-:W2:Y:S01]  /*b0f0*/  LDL.LU R88, [R1+0x110] ;  /* 0x0001100001587983 */ /* 0x000ea20000300800 */
[----:B-----5:R-:W-:-:S03]  /*b100*/  ISETP.LT.AND P4, PT, R22, UR7, !P0 ;  /* 0x0000000716007c0c */ /* 0x020fc6000c781270 */
[----:B------:R-:W5:Y:S01]  /*b110*/  LDL.LU R22, [R1+0x10c] ;  /* 0x00010c0001167983 */ /* 0x000f620000300800 */
[----:B------:R-:W-:Y:S01]  /*b120*/  PRMT R27, R19, 0x7772, RZ ;  /* 0x00007772131b7816 */ /* 0x000fe200000000ff */
[----:B0-----:R-:W-:Y:S01]  /*b130*/  IMAD R11, R0, 0x2, R21 ;  /* 0x00000002000b7824 */ /* 0x001fe200078e0215 */
[----:B------:R-:W-:-:S03]  /*b140*/  PRMT R25, R16, 0x7773, RZ ;  /* 0x0000777310197816 */ /* 0x000fc600000000ff */
[----:B------:R0:W-:Y:S01]  /*b150*/  @P3 STG.E.U8 desc[UR16][R14.64], R27 ;  /* 0x0000001b0e003986 */ /* 0x0001e2000c101110 */
[-C--:B------:R-:W-:Y:S01]  /*b160*/  IADD3 R10, P3, R11, R2.reuse, RZ ;  /* 0x000000020b0a7210 */ /* 0x080fe20007f7e0ff */
[----:B------:R-:W-:Y:S01]  /*b170*/  IMAD R21, R0, 0x2, R11 ;  /* 0x0000000200157824 */ /* 0x000fe200078e020b */
[----:B-1----:R-:W-:Y:S01]  /*b180*/  PRMT R23, R17, 0x7773, RZ ;  /* 0x0000777311177816 */ /* 0x002fe200000000ff */
[----:B------:R1:W-:Y:S01]  /*b190*/  @P1 STG.E.U8 desc[UR16][R8.64], R25 ;  /* 0x0000001908001986 */ /* 0x0003e2000c101110 */
[----:B------:R-:W-:Y:S02]  /*b1a0*/  LEA.HI.X.SX32 R11, R11, R3, 0x1, P3 ;  /* 0x000000030b0b7211 */ /* 0x000fe400018f0eff */
[----:B------:R-:W-:-:S03]  /*b1b0*/  IADD3 R12, P1, R21, R2, RZ ;  /* 0x00000002150c7210 */ /* 0x000fc60007f3e0ff */
[----:B------:R1:W-:Y:S01]  /*b1c0*/  @P6 STG.E.U8 desc[UR16][R10.64], R23 ;  /* 0x000000170a006986 */ /* 0x0003e2000c101110 */
[----:B------:R-:W-:Y:S01]  /*b1d0*/  LEA.HI.X.SX32 R13, R21, R3, 0x1, P1 ;  /* 0x00000003150d7211 */ /* 0x000fe200008f0eff */
[C---:B---3--:R-:W-:Y:S01]  /*b1e0*/  IMAD R16, R90.reuse, R0, RZ ;  /* 0x000000005a107224 */ /* 0x048fe200078e02ff */
[----:B------:R-:W-:Y:S01]  /*b1f0*/  ISETP.LT.AND P3, PT, R90, UR7, !P0 ;  /* 0x000000075a007c0c */ /* 0x000fe2000c761270 */
[----:B------:R-:W-:Y:S01]  /*b200*/  IMAD R21, R0, 0x4, R21 ;  /* 0x0000000400157824 */ /* 0x000fe200078e0215 */
[----:B------:R-:W3:Y:S02]  /*b210*/  LDL.LU R90, [R1+0x108] ;  /* 0x00010800015a7983 */ /* 0x000ee40000300800 */
[----:B0-----:R-:W-:-:S04]  /*b220*/  IADD3 R14, P6, R16, R2, RZ ;  /* 0x00000002100e7210 */ /* 0x001fc80007fde0ff */
[----:B------:R-:W-:Y:S02]  /*b230*/  LEA.HI.X.SX32 R15, R16, R3, 0x1, P6 ;  /* 0x00000003100f7211 */ /* 0x000fe400030f0eff */
[----:B------:R-:W-:Y:S02]  /*b240*/  ISETP.LT.AND P1, PT, R89, UR7, !P0 ;  /* 0x0000000759007c0c */ /* 0x000fe4000c721270 */
[----:B------:R-:W3:Y:S01]  /*b250*/  LDL.LU R89, [R1+0x104] ;  /* 0x0001040001597983 */ /* 0x000ee20000300800 */
[----:B-1----:R-:W-:-:S03]  /*b260*/  IADD3 R8, P6, R21, R2, RZ ;  /* 0x0000000215087210 */ /* 0x002fc60007fde0ff */
[----:B------:R-:W3:Y:S01]  /*b270*/  LDL.LU R20, [R1+0x100] ;  /* 0x0001000001147983 */ /* 0x000ee20000300800 */
[----:B------:R-:W-:Y:S01]  /*b280*/  PRMT R17, R18, 0x7773, RZ ;  /* 0x0000777312117816 */ /* 0x000fe200000000ff */
[----:B------:R-:W-:Y:S01]  /*b290*/  IMAD R11, R0, 0x2, R21 ;  /* 0x00000002000b7824 */ /* 0x000fe200078e0215 */
[----:B------:R-:W-:Y:S02]  /*b2a0*/  PRMT R19, R19, 0x7773, RZ ;  /* 0x0000777313137816 */ /* 0x000fe400000000ff */
[----:B------:R-:W-:Y:S02]  /*b2b0*/  LEA.HI.X.SX32 R9, R21, R3, 0x1, P6 ;  /* 0x0000000315097211 */ /* 0x000fe400030f0eff */
[----:B------:R-:W-:Y:S01]  /*b2c0*/  PRMT R21, R4, 0x7770, RZ ;  /* 0x0000777004157816 */ /* 0x000fe200000000ff */
[----:B------:R0:W-:Y:S04]  /*b2d0*/  @P2 STG.E.U8 desc[UR16][R12.64], R17 ;  /* 0x000000110c002986 */ /* 0x0001e8000c101110 */
[----:B------:R-:W-:Y:S04]  /*b2e0*/  @P3 STG.E.U8 desc[UR16][R14.64], R19 ;  /* 0x000000130e003986 */ /* 0x000fe8000c101110 */
[----:B------:R1:W-:Y:S01]  /*b2f0*/  @P5 STG.E.U8 desc[UR16][R8.64], R21 ;  /* 0x0000001508005986 */ /* 0x0003e2000c101110 */
[----:B--2---:R-:W-:-:S03]  /*b300*/  ISETP.LT.AND P3, PT, R88, UR7, !P0 ;  /* 0x0000000758007c0c */ /* 0x004fc6000c761270 */
[----:B------:R-:W2:Y:S01]  /*b310*/  LDL.LU R88, [R1+0x5c] ;  /* 0x00005c0001587983 */ /* 0x000ea20000300800 */
[----:B-----5:R-:W-:-:S03]  /*b320*/  ISETP.LT.AND P5, PT, R22, UR7, !P0 ;  /* 0x0000000716007c0c */ /* 0x020fc6000c7a1270 */
[----:B------:R-:W5:Y:S01]  /*b330*/  LDL.LU R22, [R1+0xfc] ;  /* 0x0000fc0001167983 */ /* 0x000f620000300800 */
[-C--:B------:R-:W-:Y:S01]  /*b340*/  IADD3 R10, P6, R11, R2.reuse, RZ ;  /* 0x000000020b0a7210 */ /* 0x080fe20007fde0ff */
[C---:B0-----:R-:W-:Y:S01]  /*b350*/  IMAD R13, R0.reuse, 0x2, R11 ;  /* 0x00000002000d7824 */ /* 0x041fe200078e020b */
[----:B----4-:R-:W-:Y:S01]  /*b360*/  ISETP.LT.AND P2, PT, R91, UR7, !P0 ;  /* 0x000000075b007c0c */ /* 0x010fe2000c741270 */
[----:B------:R-:W4:Y:S01]  /*b370*/  LDL.LU R18, [R1+0xf8] ;  /* 0x0000f80001127983 */ /* 0x000f220000300800 */
[-C--:B------:R-:W-:Y:S01]  /*b380*/  LEA.HI.X.SX32 R11, R11, R3.reuse, 0x1, P6 ;  /* 0x000000030b0b7211 */ /* 0x080fe200030f0eff */
[C---:B------:R-:W-:Y:S01]  /*b390*/  IMAD R17, R0.reuse, 0x2, R13 ;  /* 0x0000000200117824 */ /* 0x040fe200078e020d */
[-C--:B------:R-:W-:Y:S01]  /*b3a0*/  IADD3 R12, P6, R13, R2.reuse, RZ ;  /* 0x000000020d0c7210 */ /* 0x080fe20007fde0ff */
[----:B------:R-:W4:Y:S01]  /*b3b0*/  LDL.LU R16, [R1+0xf4] ;  /* 0x0000f40001107983 */ /* 0x000f220000300800 */
[----:B------:R-:W-:Y:S02]  /*b3c0*/  PRMT R25, R5, 0x7770, RZ ;  /* 0x0000777005197816 */ /* 0x000fe400000000ff */
[----:B------:R-:W-:Y:S01]  /*b3d0*/  LEA.HI.X.SX32 R13, R13, R3, 0x1, P6 ;  /* 0x000000030d0d7211 */ /* 0x000fe200030f0eff */
[----:B-1----:R-:W-:Y:S01]  /*b3e0*/  IMAD R9, R0, 0x2, R17 ;  /* 0x0000000200097824 */ /* 0x002fe200078e0211 */
[----:B------:R-:W-:-:S02]  /*b3f0*/  IADD3 R14, P6, R17, R2, RZ ;  /* 0x00000002110e7210 */ /* 0x000fc40007fde0ff */
[----:B------:R-:W-:Y:S01]  /*b400*/  PRMT R23, R6, 0x7770, RZ ;  /* 0x0000777006177816 */ /* 0x000fe200000000ff */
[----:B------:R0:W-:Y:S01]  /*b410*/  @P4 STG.E.U8 desc[UR16][R10.64], R25 ;  /* 0x000000190a004986 */ /* 0x0001e2000c101110 */
[----:B------:R-:W-:Y:S02]  /*b420*/  LEA.HI.X.SX32 R15, R17, R3, 0x1, P6 ;  /* 0x00000003110f7211 */ /* 0x000fe400030f0eff */
[----:B------:R-:W-:Y:S02]  /*b430*/  PRMT R21, R7, 0x7770, RZ ;  /* 0x0000777007157816 */ /* 0x000fe400000000ff */
[----:B------:R-:W-:Y:S01]  /*b440*/  IADD3 R8, P6, R9, R2, RZ ;  /* 0x0000000209087210 */ /* 0x000fe20007fde0ff */
[----:B------:R-:W-:Y:S01]  /*b450*/  @P1 STG.E.U8 desc[UR16][R12.64], R23 ;  /* 0x000000170c001986 */ /* 0x000fe2000c101110 */
[----:B0-----:R-:W-:-:S03]  /*b460*/  IMAD R11, R0, 0x2, R9 ;  /* 0x00000002000b7824 */ /* 0x001fc600078e0209 */
[----:B------:R0:W-:Y:S01]  /*b470*/  @P2 STG.E.U8 desc[UR16][R14.64], R21 ;  /* 0x000000150e002986 */ /* 0x0001e2000c101110 */
[-C--:B------:R-:W-:Y:S02]  /*b480*/  LEA.HI.X.SX32 R9, R9, R3.reuse, 0x1, P6 ;  /* 0x0000000309097211 */ /* 0x080fe400030f0eff */
[C---:B------:R-:W-:Y:S02]  /*b490*/  IADD3 R10, P6, R11.reuse, R2, RZ ;  /* 0x000000020b0a7210 */ /* 0x040fe40007fde0ff */
[----:B---3--:R-:W-:Y:S02]  /*b4a0*/  ISETP.LT.AND P2, PT, R20, UR7, !P0 ;  /* 0x0000000714007c0c */ /* 0x008fe4000c741270 */
[----:B------:R-:W3:Y:S01]  /*b4b0*/  LDL.LU R20, [R1+0x58] ;  /* 0x0000580001147983 */ /* 0x000ee20000300800 */
[----:B------:R-:W-:Y:S01]  /*b4c0*/  PRMT R19, R4, 0x7771, RZ ;  /* 0x0000777104137816 */ /* 0x000fe200000000ff */
[----:B------:R-:W-:Y:S01]  /*b4d0*/  IMAD R17, R0, 0x2, R11 ;  /* 0x0000000200117824 */ /* 0x000fe200078e020b */
[----:B------:R-:W-:-:S02]  /*b4e0*/  LEA.HI.X.SX32 R11, R11, R3, 0x1, P6 ;  /* 0x000000030b0b7211 */ /* 0x000fc400030f0eff */
[----:B------:R-:W-:Y:S01]  /*b4f0*/  PRMT R25, R5, 0x7771, RZ ;  /* 0x0000777105197816 */ /* 0x000fe200000000ff */
[----:B------:R1:W-:Y:S04]  /*b500*/  @P3 STG.E.U8 desc[UR16][R8.64], R19 ;  /* 0x0000001308003986 */ /* 0x0003e8000c101110 */
[----:B------:R1:W-:Y:S01]  /*b510*/  @P5 STG.E.U8 desc[UR16][R10.64], R25 ;  /* 0x000000190a005986 */ /* 0x0003e2000c101110 */
[C---:B--2---:R-:W-:Y:S01]  /*b520*/  ISETP.LT.AND P3, PT, R88.reuse, UR7, !P0 ;  /* 0x0000000758007c0c */ /* 0x044fe2000c761270 */
[----:B0-----:R-:W-:Y:S02]  /*b530*/  IMAD R15, R88, R0, RZ ;  /* 0x00000000580f7224 */ /* 0x001fe400078e02ff */
[----:B------:R-:W2:Y:S01]  /*b540*/  LDL.LU R88, [R1+0xf0] ;  /* 0x0000f00001587983 */ /* 0x000ea20000300800 */
[----:B-----5:R-:W-:-:S03]  /*b550*/  ISETP.LT.AND P5, PT, R22, UR7, !P0 ;  /* 0x0000000716007c0c */ /* 0x020fc6000c7a1270 */
[----:B------:R-:W5:Y:S01]  /*b560*/  LDL.LU R22, [R1+0xec] ;  /* 0x0000ec0001167983 */ /* 0x000f620000300800 */
[----:B------:R-:W-:Y:S02]  /*b570*/  ISETP.LT.AND P4, PT, R90, UR7, !P0 ;  /* 0x000000075a007c0c */ /* 0x000fe4000c781270 */
[----:B------:R-:W-:-:S04]  /*b580*/  IADD3 R12, P6, R17, R2, RZ ;  /* 0x00000002110c7210 */ /* 0x000fc80007fde0ff */
[-C--:B------:R-:W-:Y:S01]  /*b590*/  LEA.HI.X.SX32 R13, R17, R3.reuse, 0x1, P6 ;  /* 0x00000003110d7211 */ /* 0x080fe200030f0eff */
[----:B------:R-:W-:Y:S01]  /*b5a0*/  IMAD R17, R0, 0x4, R17 ;  /* 0x0000000400117824 */ /* 0x000fe200078e0211 */
[-C--:B------:R-:W-:Y:S02]  /*b5b0*/  IADD3 R14, P6, R15, R2.reuse, RZ ;  /* 0x000000020f0e7210 */ /* 0x080fe40007fde0ff */
[----:B------:R-:W-:Y:S01]  /*b5c0*/  PRMT R23, R6, 0x7771, RZ ;  /* 0x0000777106177816 */ /* 0x000fe200000000ff */
[----:B-1----:R-:W-:Y:S01]  /*b5d0*/  IMAD R19, R0, 0x2, R17 ;  /* 0x0000000200137824 */ /* 0x002fe200078e0211 */
[----:B------:R-:W-:Y:S02]  /*b5e0*/  ISETP.LT.AND P1, PT, R89, UR7, !P0 ;  /* 0x0000000759007c0c */ /* 0x000fe4000c721270 */
[----:B------:R-:W-:Y:S01]  /*b5f0*/  LEA.HI.X.SX32 R15, R15, R3, 0x1, P6 ;  /* 0x000000030f0f7211 */ /* 0x000fe200030f0eff */
[----:B------:R0:W-:Y:S01]  /*b600*/  @P4 STG.E.U8 desc[UR16][R12.64], R23 ;  /* 0x000000170c004986 */ /* 0x0001e2000c101110 */
[----:B------:R-:W-:-:S02]  /*b610*/  IADD3 R8, P6, R17, R2, RZ ;  /* 0x0000000211087210 */ /* 0x000fc40007fde0ff */
[----:B------:R-:W-:Y:S02]  /*b620*/  PRMT R21, R7, 0x7771, RZ ;  /* 0x0000777107157816 */ /* 0x000fe400000000ff */
[----:B------:R-:W-:Y:S02]  /*b630*/  LEA.HI.X.SX32 R9, R17, R3, 0x1, P6 ;  /* 0x0000000311097211 */ /* 0x000fe400030f0eff */
[----:B------:R-:W-:Y:S01]  /*b640*/  IADD3 R10, P6, R19, R2, RZ ;  /* 0x00000002130a7210 */ /* 0x000fe20007fde0ff */
[----:B0-----:R-:W-:Y:S01]  /*b650*/  IMAD R13, R0, 0x2, R19 ;  /* 0x00000002000d7824 */ /* 0x001fe200078e0213 */
[----:B------:R-:W-:-:S03]  /*b660*/  PRMT R25, R4, 0x7772, RZ ;  /* 0x0000777204197816 */ /* 0x000fc600000000ff */
[C---:B------:R-:W-:Y:S01]  /*b670*/  IMAD R17, R0.reuse, 0x2, R13 ;  /* 0x0000000200117824 */ /* 0x040fe200078e020d */
[-C--:B------:R-:W-:Y:S01]  /*b680*/  LEA.HI.X.SX32 R11, R19, R3.reuse, 0x1, P6 ;  /* 0x00000003130b7211 */ /* 0x080fe200030f0eff */
[----:B------:R0:W-:Y:S01]  /*b690*/  @P3 STG.E.U8 desc[UR16][R14.64], R21 ;  /* 0x000000150e003986 */ /* 0x0001e2000c101110 */
[----:B------:R-:W-:Y:S01]  /*b6a0*/  PRMT R23, R5, 0x7772, RZ ;  /* 0x0000777205177816 */ /* 0x000fe200000000ff */
[----:B------:R-:W-:Y:S02]  /*b6b0*/  IMAD R19, R0, 0x2, R17 ;  /* 0x0000000200137824 */ /* 0x000fe400078e0211 */
[----:B------:R-:W-:Y:S01]  /*b6c0*/  @P1 STG.E.U8 desc[UR16][R8.64], R25 ;  /* 0x0000001908001986 */ /* 0x000fe2000c101110 */
[-C--:B------:R-:W-:Y:S02]  /*b6d0*/  IADD3 R12, P1, R13, R2.reuse, RZ ;  /* 0x000000020d0c7210 */ /* 0x080fe40007f3e0ff */
[----:B----4-:R-:W-:Y:S01]  /*b6e0*/  ISETP.LT.AND P4, PT, R18, UR7, !P0 ;  /* 0x0000000712007c0c */ /* 0x010fe2000c781270 */
[----:B------:R1:W-:Y:S01]  /*b6f0*/  @P2 STG.E.U8 desc[UR16][R10.64], R23 ;  /* 0x000000170a002986 */ /* 0x0003e2000c101110 */
[----:B------:R-:W-:Y:S01]  /*b700*/  ISETP.LT.AND P3, PT, R16, UR7, !P0 ;  /* 0x0000000710007c0c */ /* 0x000fe2000c761270 */
[----:B0-----:R-:W-:Y:S01]  /*b710*/  IMAD R21, R0, 0x2, R19 ;  /* 0x0000000200157824 */ /* 0x001fe200078e0213 */
[----:B------:R-:W-:Y:S01]  /*b720*/  IADD3 R14, P2, R17, R2, RZ ;  /* 0x00000002110e7210 */ /* 0x000fe20007f5e0ff */
[----:B---3--:R-:W-:Y:S01]  /*b730*/  IMAD R18, R20, R0, RZ ;  /* 0x0000000014127224 */ /* 0x008fe200078e02ff */
[----:B------:R-:W-:Y:S01]  /*b740*/  LEA.HI.X.SX32 R13, R13, R3, 0x1, P1 ;  /* 0x000000030d0d7211 */ /* 0x000fe200008f0eff */
[----:B------:R-:W-:Y:S01]  /*b750*/  IMAD R0, R0, 0x2, R21 ;  /* 0x0000000200007824 */ /* 0x000fe200078e0215 */
[----:B------:R-:W-:-:S02]  /*b760*/  IADD3 R16, P1, R19, R2, RZ ;  /* 0x0000000213107210 */ /* 0x000fc40007f3e0ff */
[-C--:B------:R-:W-:Y:S02]  /*b770*/  LEA.HI.X.SX32 R15, R17, R3.reuse, 0x1, P2 ;  /* 0x00000003110f7211 */ /* 0x080fe400010f0eff */
[-C--:B------:R-:W-:Y:S02]  /*b780*/  LEA.HI.X.SX32 R17, R19, R3.reuse, 0x1, P1 ;  /* 0x0000000313117211 */ /* 0x080fe400008f0eff */
[CC--:B-1----:R-:W-:Y:S02]  /*b790*/  IADD3 R10, P1, R0.reuse, R2.reuse, RZ ;  /* 0x00000002000a7210 */ /* 0x0c2fe40007f3e0ff */
[----:B------:R-:W-:Y:S02]  /*b7a0*/  IADD3 R8, P6, R21, R2, RZ ;  /* 0x0000000215087210 */ /* 0x000fe40007fde0ff */
[----:B------:R-:W-:Y:S02]  /*b7b0*/  LEA.HI.X.SX32 R11, R0, R3, 0x1, P1 ;  /* 0x00000003000b7211 */ /* 0x000fe400008f0eff */
[----:B------:R-:W-:-:S02]  /*b7c0*/  PRMT R25, R6, 0x7772, RZ ;  /* 0x0000777206197816 */ /* 0x000fc400000000ff */
[----:B------:R-:W-:Y:S02]  /*b7d0*/  LEA.HI.X.SX32 R9, R21, R3, 0x1, P6 ;  /* 0x0000000315097211 */ /* 0x000fe400030f0eff */
[----:B------:R-:W-:Y:S02]  /*b7e0*/  PRMT R23, R7, 0x7772, RZ ;  /* 0x0000777207177816 */ /* 0x000fe400000000ff */
[----:B------:R-:W-:Y:S02]  /*b7f0*/  PRMT R21, R4, 0x7773, RZ ;  /* 0x0000777304157816 */ /* 0x000fe400000000ff */
[----:B------:R-:W-:Y:S01]  /*b800*/  PRMT R19, R5, 0x7773, RZ ;  /* 0x0000777305137816 */ /* 0x000fe200000000ff */
[----:B------:R0:W-:Y:S01]  /*b810*/  @P5 STG.E.U8 desc[UR16][R12.64], R25 ;  /* 0x000000190c005986 */ /* 0x0001e2000c101110 */
[----:B------:R-:W-:-:S03]  /*b820*/  PRMT R5, R6, 0x7773, RZ ;  /* 0x0000777306057816 */ /* 0x000fc600000000ff */
[----:B------:R0:W-:Y:S01]  /*b830*/  @P4 STG.E.U8 desc[UR16][R14.64], R23 ;  /* 0x000000170e004986 */ /* 0x0001e2000c101110 */
[----:B------:R-:W-:-:S03]  /*b840*/  IADD3 R2, P6, R18, R2, RZ ;  /* 0x0000000212027210 */ /* 0x000fc60007fde0ff */
[----:B------:R0:W-:Y:S01]  /*b850*/  @P3 STG.E.U8 desc[UR16][R16.64], R21 ;  /* 0x0000001510003986 */ /* 0x0001e2000c101110 */
[----:B------:R-:W-:Y:S02]  /*b860*/  LEA.HI.X.SX32 R3, R18, R3, 0x1, P6 ;  /* 0x0000000312037211 */ /* 0x000fe400030f0eff */
[----:B------:R-:W-:Y:S02]  /*b870*/  PRMT R7, R7, 0x7773, RZ ;  /* 0x0000777307077816 */ /* 0x000fe400000000ff */
[----:B--2---:R-:W-:Y:S02]  /*b880*/  ISETP.LT.AND P2, PT, R88, UR7, !P0 ;  /* 0x0000000758007c0c */ /* 0x004fe4000c741270 */
[----:B-----5:R-:W-:Y:S02]  /*b890*/  ISETP.LT.AND P1, PT, R22, UR7, !P0 ;  /* 0x0000000716007c0c */ /* 0x020fe4000c721270 */
[----:B------:R-:W-:-:S09]  /*b8a0*/  ISETP.LT.AND P0, PT, R20, UR7, !P0 ;  /* 0x0000000714007c0c */ /* 0x000fd2000c701270 */
[----:B------:R0:W-:Y:S04]  /*b8b0*/  @P2 STG.E.U8 desc[UR16][R8.64], R19 ;  /* 0x0000001308002986 */ /* 0x0001e8000c101110 */
[----:B------:R0:W-:Y:S01]  /*b8c0*/  @P1 STG.E.U8 desc[UR16][R10.64], R5 ;  /* 0x000000050a001986 */ /* 0x0001e2000c101110 */
[----:B------:R-:W-:Y:S05]  /*b8d0*/  @!P0 EXIT ;  /* 0x000000000000894d */ /* 0x000fea0003800000 */
[----:B------:R-:W-:Y:S01]  /*b8e0*/  STG.E.U8 desc[UR16][R2.64], R7 ;  /* 0x0000000702007986 */ /* 0x000fe2000c101110 */
[----:B------:R-:W-:Y:S05]  /*b8f0*/  EXIT ;  /* 0x000000000000794d */ /* 0x000fea0003800000 */
.L_x_3:
[----:B------:R-:W-:-:S00]  /*b900*/  BRA `(.L_x_3) ;  /* 0xfffffffc00fc7947 */ /* 0x000fc0000383ffff */
[----:B------:R-:W-:-:S00]  /*b910*/  NOP ;  /* 0x0000000000007918 */ /* 0x000fc00000000000 */
        /* <DEDUP_REMOVED lines=14> */
.L_x_4:


//--------------------- .nv.shared.matmul_kernel  --------------------------
	.section	.nv.shared.matmul_kernel,"aw",@nobits
	.sectionflags	@""
	.align	16
	.zero		1024


//--------------------- .nv.shared.reserved.0     --------------------------
	.section	.nv.shared.reserved.0,"aw",@nobits
	.weak		__nv_reservedSMEM_offset_0_alias
	.size		__nv_reservedSMEM_offset_0_alias, 0, 0
	.other		__nv_reservedSMEM_offset_0_alias,@"STO_CUDA_RESERVED_SHARED STV_DEFAULT"
__nv_reservedSMEM_offset_0_alias:
	.zero		0


//--------------------- .nv.constant0.matmul_kernel --------------------------
	.section	.nv.constant0.matmul_kernel,"a",@progbits
	.sectionflags	@""
	.align	4
.nv.constant0.matmul_kernel:
	.zero		608


//--------------------- SYMBOLS --------------------------

	.type		.nv.reservedSmem.offset0,@object
	.size		.nv.reservedSmem.offset0,0x4
